	.target	sm_90a

	.elftype	@"ET_EXEC"


//--------------------- .note.nv.tkinfo           --------------------------
	.section	.note.nv.tkinfo,"",@"SHT_NOTE"
	.sectionflags	@"SHF_NOTE_NV_TKINFO"
	.tkinfo
        /*0018*/ 	.word	0x00000002
        /*0030*/ 	.string	""
        /*0030*/ 	.string	"ptxas"
        /*0030*/ 	.string	"Cuda compilation tools, release 13.0, V13.0.88"
        /*0030*/ 	.string	"Build cuda_13.0.r13.0/compiler.36424714_0"
        /*0030*/ 	.string	"-arch sm_90a -m 64 "



//--------------------- .note.nv.cuinfo           --------------------------
	.section	.note.nv.cuinfo,"",@"SHT_NOTE"
	.sectionflags	@"SHF_NOTE_NV_CUINFO"
        /*0018*/ 	.short	0x0002
        /*001a*/ 	.short	0x005a
        /*001c*/ 	.short	0x0082
	.zero		2


//--------------------- .nv.info                  --------------------------
	.section	.nv.info,"",@"SHT_CUDA_INFO"
	.align	4


	//----- nvinfo : EIATTR_REGCOUNT
	.align		4
        /*0000*/ 	.byte	0x04, 0x2f
        /*0002*/ 	.short	(.L_12 - .L_11)
	.align		4
.L_11:
        /*0004*/ 	.word	index@(_ZN7cutlass13device_kernelINS_4gemm6kernel13GemmUniversalIN4cute5tupleIJiiiiEEENS1_10collective13CollectiveMmaINS1_37MainloopSm90TmaGmmaWarpSpecializedFP8ILi6ENS5_IJNS4_1CILi1EEESB_SB_EEENS1_35KernelTmaWarpSpecializedCooperativeEEENS5_IJNSA_ILi256EEESF_NSA_ILi32EEEEEENS_12float_e5m2_tENS5_IJlSB_lEEESI_SJ_NS4_8TiledMMAINS4_8MMA_AtomIJNS4_4SM904GMMA31MMA_64x256x32_F32E5M2E5M2_SS_TNILNSN_7ScaleInE1ELSP_1EEEEEENS4_6LayoutINS5_IJNSA_ILi2EEESB_SB_EEENS5_IJSB_NSA_ILi0EEESV_EEEEENS5_IJNS4_10UnderscoreESY_SY_EEEEENS4_13SM90_TMA_LOADENS4_14ComposedLayoutINS4_7SwizzleILi1ELi4ELi3EEENS4_18smem_ptr_flag_bitsILi8EEENSS_INS5_IJNSA_ILi8EEESG_EEENS5_IJSG_SB_EEEEEEEvNS4_8identityES11_S1B_vS1C_EENS_8epilogue10collective6detail29Sm90TmaWarpSpecializedAdapterINS1F_15DefaultEpilogueISI_SJ_SJ_NS1E_6thread17LinearCombinationISI_Li1EffLNS1J_9ScaleType4KindE0ELNS_15FloatRoundStyleE2ESI_EENS1_15EpilogueDefaultEEEEEvvEEEEvNT_6ParamsE)
        /*0008*/ 	.word	0x000000a8


	//----- nvinfo : EIATTR_FRAME_SIZE
	.align		4
.L_12:
        /*000c*/ 	.byte	0x04, 0x11
        /*000e*/ 	.short	(.L_14 - .L_13)
	.align		4
.L_13:
        /*0010*/ 	.word	index@(_ZN7cutlass13device_kernelINS_4gemm6kernel13GemmUniversalIN4cute5tupleIJiiiiEEENS1_10collective13CollectiveMmaINS1_37MainloopSm90TmaGmmaWarpSpecializedFP8ILi6ENS5_IJNS4_1CILi1EEESB_SB_EEENS1_35KernelTmaWarpSpecializedCooperativeEEENS5_IJNSA_ILi256EEESF_NSA_ILi32EEEEEENS_12float_e5m2_tENS5_IJlSB_lEEESI_SJ_NS4_8TiledMMAINS4_8MMA_AtomIJNS4_4SM904GMMA31MMA_64x256x32_F32E5M2E5M2_SS_TNILNSN_7ScaleInE1ELSP_1EEEEEENS4_6LayoutINS5_IJNSA_ILi2EEESB_SB_EEENS5_IJSB_NSA_ILi0EEESV_EEEEENS5_IJNS4_10UnderscoreESY_SY_EEEEENS4_13SM90_TMA_LOADENS4_14ComposedLayoutINS4_7SwizzleILi1ELi4ELi3EEENS4_18smem_ptr_flag_bitsILi8EEENSS_INS5_IJNSA_ILi8EEESG_EEENS5_IJSG_SB_EEEEEEEvNS4_8identityES11_S1B_vS1C_EENS_8epilogue10collective6detail29Sm90TmaWarpSpecializedAdapterINS1F_15DefaultEpilogueISI_SJ_SJ_NS1E_6thread17LinearCombinationISI_Li1EffLNS1J_9ScaleType4KindE0ELNS_15FloatRoundStyleE2ESI_EENS1_15EpilogueDefaultEEEEEvvEEEEvNT_6ParamsE)
        /*0014*/ 	.word	0x00000670


	//----- nvinfo : EIATTR_MIN_STACK_SIZE
	.align		4
.L_14:
        /*0018*/ 	.byte	0x04, 0x12
        /*001a*/ 	.short	(.L_16 - .L_15)
	.align		4
.L_15:
        /*001c*/ 	.word	index@(_ZN7cutlass13device_kernelINS_4gemm6kernel13GemmUniversalIN4cute5tupleIJiiiiEEENS1_10collective13CollectiveMmaINS1_37MainloopSm90TmaGmmaWarpSpecializedFP8ILi6ENS5_IJNS4_1CILi1EEESB_SB_EEENS1_35KernelTmaWarpSpecializedCooperativeEEENS5_IJNSA_ILi256EEESF_NSA_ILi32EEEEEENS_12float_e5m2_tENS5_IJlSB_lEEESI_SJ_NS4_8TiledMMAINS4_8MMA_AtomIJNS4_4SM904GMMA31MMA_64x256x32_F32E5M2E5M2_SS_TNILNSN_7ScaleInE1ELSP_1EEEEEENS4_6LayoutINS5_IJNSA_ILi2EEESB_SB_EEENS5_IJSB_NSA_ILi0EEESV_EEEEENS5_IJNS4_10UnderscoreESY_SY_EEEEENS4_13SM90_TMA_LOADENS4_14ComposedLayoutINS4_7SwizzleILi1ELi4ELi3EEENS4_18smem_ptr_flag_bitsILi8EEENSS_INS5_IJNSA_ILi8EEESG_EEENS5_IJSG_SB_EEEEEEEvNS4_8identityES11_S1B_vS1C_EENS_8epilogue10collective6detail29Sm90TmaWarpSpecializedAdapterINS1F_15DefaultEpilogueISI_SJ_SJ_NS1E_6thread17LinearCombinationISI_Li1EffLNS1J_9ScaleType4KindE0ELNS_15FloatRoundStyleE2ESI_EENS1_15EpilogueDefaultEEEEEvvEEEEvNT_6ParamsE)
        /*0020*/ 	.word	0x00000670
.L_16:


//--------------------- .nv.compat                --------------------------
	.section	.nv.compat,"",@"SHT_CUDA_COMPAT_INFO"
	.align	4
        /*0000*/ 	.byte	0x02, 0x09, 0x01, 0x00, 0x02, 0x02, 0x04, 0x00, 0x02, 0x05, 0x05, 0x00, 0x03, 0x07, 0x01, 0x01
        /*0010*/ 	.byte	0x02, 0x03, 0x01, 0x00, 0x02, 0x06, 0x01, 0x00, 0x04, 0x0b, 0x08, 0x00, 0x00, 0x00, 0x00, 0x00
        /*0020*/ 	.byte	0x00, 0x00, 0x00, 0x00


//--------------------- .nv.info._ZN7cutlass13device_kernelINS_4gemm6kernel13GemmUniversalIN4cute5tupleIJiiiiEEENS1_10collective13CollectiveMmaINS1_37MainloopSm90TmaGmmaWarpSpecializedFP8ILi6ENS5_IJNS4_1CILi1EEESB_SB_EEENS1_35KernelTmaWarpSpecializedCooperativeEEENS5_IJNSA_ILi256EEESF_NSA_ILi32EEEEEENS_12float_e5m2_tENS5_IJlSB_lEEESI_SJ_NS4_8TiledMMAINS4_8MMA_AtomIJNS4_4SM904GMMA31MMA_64x256x32_F32E5M2E5M2_SS_TNILNSN_7ScaleInE1ELSP_1EEEEEENS4_6LayoutINS5_IJNSA_ILi2EEESB_SB_EEENS5_IJSB_NSA_ILi0EEESV_EEEEENS5_IJNS4_10UnderscoreESY_SY_EEEEENS4_13SM90_TMA_LOADENS4_14ComposedLayoutINS4_7SwizzleILi1ELi4ELi3EEENS4_18smem_ptr_flag_bitsILi8EEENSS_INS5_IJNSA_ILi8EEESG_EEENS5_IJSG_SB_EEEEEEEvNS4_8identityES11_S1B_vS1C_EENS_8epilogue10collective6detail29Sm90TmaWarpSpecializedAdapterINS1F_15DefaultEpilogueISI_SJ_SJ_NS1E_6thread17LinearCombinationISI_Li1EffLNS1J_9ScaleType4KindE0ELNS_15FloatRoundStyleE2ESI_EENS1_15EpilogueDefaultEEEEEvvEEEEvNT_6ParamsE --------------------------
	.section	.nv.info._ZN7cutlass13device_kernelINS_4gemm6kernel13GemmUniversalIN4cute5tupleIJiiiiEEENS1_10collective13CollectiveMmaINS1_37MainloopSm90TmaGmmaWarpSpecializedFP8ILi6ENS5_IJNS4_1CILi1EEESB_SB_EEENS1_35KernelTmaWarpSpecializedCooperativeEEENS5_IJNSA_ILi256EEESF_NSA_ILi32EEEEEENS_12float_e5m2_tENS5_IJlSB_lEEESI_SJ_NS4_8TiledMMAINS4_8MMA_AtomIJNS4_4SM904GMMA31MMA_64x256x32_F32E5M2E5M2_SS_TNILNSN_7ScaleInE1ELSP_1EEEEEENS4_6LayoutINS5_IJNSA_ILi2EEESB_SB_EEENS5_IJSB_NSA_ILi0EEESV_EEEEENS5_IJNS4_10UnderscoreESY_SY_EEEEENS4_13SM90_TMA_LOADENS4_14ComposedLayoutINS4_7SwizzleILi1ELi4ELi3EEENS4_18smem_ptr_flag_bitsILi8EEENSS_INS5_IJNSA_ILi8EEESG_EEENS5_IJSG_SB_EEEEEEEvNS4_8identityES11_S1B_vS1C_EENS_8epilogue10collective6detail29Sm90TmaWarpSpecializedAdapterINS1F_15DefaultEpilogueISI_SJ_SJ_NS1E_6thread17LinearCombinationISI_Li1EffLNS1J_9ScaleType4KindE0ELNS_15FloatRoundStyleE2ESI_EENS1_15EpilogueDefaultEEEEEvvEEEEvNT_6ParamsE,"",@"SHT_CUDA_INFO"
	.sectionflags	@""
	.align	4


	//----- nvinfo : EIATTR_CUDA_API_VERSION
	.align		4
        /*0000*/ 	.byte	0x04, 0x37
        /*0002*/ 	.short	(.L_18 - .L_17)
.L_17:
        /*0004*/ 	.word	0x00000082


	//----- nvinfo : EIATTR_KPARAM_INFO
	.align		4
.L_18:
        /*0008*/ 	.byte	0x04, 0x17
        /*000a*/ 	.short	(.L_20 - .L_19)
.L_19:
        /*000c*/ 	.word	0x00000000
        /*0010*/ 	.short	0x0000
        /*0012*/ 	.short	0x0070
        /*0014*/ 	.byte	0x00, 0xf0, 0x01, 0x10


	//----- nvinfo : EIATTR_SPARSE_MMA_MASK
	.align		4
.L_20:
        /*0018*/ 	.byte	0x03, 0x50
        /*001a*/ 	.short	0x0000


	//----- nvinfo : EIATTR_MAXREG_COUNT
	.align		4
        /*001c*/ 	.byte	0x03, 0x1b
        /*001e*/ 	.short	0x00a8


	//----- nvinfo : EIATTR_NUM_BARRIERS
	.align		4
        /*0020*/ 	.byte	0x02, 0x4c
        /*0022*/ 	.byte	0x01
	.zero		1


	//----- nvinfo : EIATTR_ANNOTATIONS
	.align		4
        /*0024*/ 	.byte	0x04, 0x55
        /*0026*/ 	.short	(.L_22 - .L_21)


	//   ....[0]....
.L_21:
        /*0028*/ 	.word	0x00000001
        /*002c*/ 	.byte	0xd0, 0x05, 0x00, 0x00, 0x01, 0x00, 0x00, 0x00, 0xf0, 0x05, 0x00, 0x00, 0x01, 0x00, 0x00, 0x00
        /* <DEDUP_REMOVED lines=1352> */
        /*54bc*/ 	.byte	0x60, 0x34, 0x02, 0x00


	//----- nvinfo : EIATTR_MERCURY_ISA_VERSION
	.align		4
.L_22:
        /*54c0*/ 	.byte	0x03, 0x5f
        /*54c2*/ 	.short	0x0101


	//----- nvinfo : EIATTR_INT_WARP_WIDE_INSTR_OFFSETS
	.align		4
        /*54c4*/ 	.byte	0x04, 0x31
        /*54c6*/ 	.short	(.L_24 - .L_23)


	//   ....[0]....
.L_23:
        /*54c8*/ 	.word	0x000004c0


	//   ....[1]....
        /*54cc*/ 	.word	0x000004e0


	//   ....[2]....
        /*54d0*/ 	.word	0x000005e0


	//----- nvinfo : EIATTR_COOP_GROUP_MASK_REGIDS
	.align		4
.L_24:
        /*54d4*/ 	.byte	0x04, 0x29
        /*54d6*/ 	.short	(.L_26 - .L_25)


	//   ....[0]....
.L_25:
        /*54d8*/ 	.word	0xffffffff


	//   ....[1]....
        /*54dc*/ 	.word	0xffffffff


	//   ....[2]....
        /*54e0*/ 	.word	0xffffffff


	//   ....[3]....
        /*54e4*/ 	.word	0xffffffff


	//   ....[4]....
        /*54e8*/ 	.word	0xffffffff


	//----- nvinfo : EIATTR_COOP_GROUP_INSTR_OFFSETS
	.align		4
.L_26:
        /*54ec*/ 	.byte	0x04, 0x28
        /*54ee*/ 	.short	(.L_28 - .L_27)


	//   ....[0]....
.L_27:
        /*54f0*/ 	.word	0x00000070


	//   ....[1]....
        /*54f4*/ 	.word	0x00000080


	//   ....[2]....
        /*54f8*/ 	.word	0x000001a0


	//   ....[3]....
        /*54fc*/ 	.word	0x00000400


	//   ....[4]....
        /*5500*/ 	.word	0x000026f0


	//----- nvinfo : EIATTR_REG_RECONFIG
	.align		4
.L_28:
        /*5504*/ 	.byte	0x01, 0x54
	.zero		2


	//----- nvinfo : EIATTR_MBARRIER_INSTR_OFFSETS
	.align		4
        /*5508*/ 	.byte	0x04, 0x39
        /*550a*/ 	.short	(.L_30 - .L_29)


	//   ....[0]....
.L_29:
        /*550c*/ 	.word	0x00000320
        /*5510*/ 	.word	0x000000ff
        /*5514*/ 	.word	0x00000000
        /*5518*/ 	.short	0x0100
        /*551a*/ 	.byte	0x09
	.zero		1


	//   ....[1]....
        /*551c*/ 	.word	0x00000330
        /*5520*/ 	.word	0x000000ff
        /*5524*/ 	.word	0x00000030
        /*5528*/ 	.short	0x0100
        /*552a*/ 	.byte	0x09
	.zero		1


	//   ....[2]....
        /*552c*/ 	.word	0x00000340
        /*5530*/ 	.word	0x000000ff
        /*5534*/ 	.word	0x00000008
        /*5538*/ 	.short	0x0100
        /*553a*/ 	.byte	0x09
	.zero		1


	//   ....[3]....
        /*553c*/ 	.word	0x00000350
        /*5540*/ 	.word	0x000000ff
        /*5544*/ 	.word	0x00000038
        /*5548*/ 	.short	0x0100
        /*554a*/ 	.byte	0x09
	.zero		1


	//   ....[4]....
        /*554c*/ 	.word	0x00000360
        /*5550*/ 	.word	0x000000ff
        /*5554*/ 	.word	0x00000010
        /*5558*/ 	.short	0x0100
        /*555a*/ 	.byte	0x09
	.zero		1


	//   ....[5]....
        /*555c*/ 	.word	0x00000370
        /*5560*/ 	.word	0x000000ff
        /*5564*/ 	.word	0x00000040
        /*5568*/ 	.short	0x0100
        /*556a*/ 	.byte	0x09
	.zero		1


	//   ....[6]....
        /*556c*/ 	.word	0x00000380
        /*5570*/ 	.word	0x000000ff
        /*5574*/ 	.word	0x00000018
        /*5578*/ 	.short	0x0100
        /*557a*/ 	.byte	0x09
	.zero		1


	//   ....[7]....
        /*557c*/ 	.word	0x00000390
        /*5580*/ 	.word	0x000000ff
        /*5584*/ 	.word	0x00000048
        /*5588*/ 	.short	0x0100
        /*558a*/ 	.byte	0x09
	.zero		1


	//   ....[8]....
        /*558c*/ 	.word	0x000003a0
        /*5590*/ 	.word	0x000000ff
        /*5594*/ 	.word	0x00000020
        /*5598*/ 	.short	0x0100
        /*559a*/ 	.byte	0x09
	.zero		1


	//   ....[9]....
        /*559c*/ 	.word	0x000003b0
        /*55a0*/ 	.word	0x000000ff
        /*55a4*/ 	.word	0x00000050
        /*55a8*/ 	.short	0x0100
        /*55aa*/ 	.byte	0x09
	.zero		1


	//   ....[10]....
        /*55ac*/ 	.word	0x000003c0
        /*55b0*/ 	.word	0x000000ff
        /*55b4*/ 	.word	0x00000028
        /*55b8*/ 	.short	0x0100
        /*55ba*/ 	.byte	0x09
	.zero		1


	//   ....[11]....
        /*55bc*/ 	.word	0x000003d0
        /*55c0*/ 	.word	0x000000ff
        /*55c4*/ 	.word	0x00000058
        /*55c8*/ 	.short	0x0100
        /*55ca*/ 	.byte	0x09
	.zero		1


	//   ....[12]....
        /*55cc*/ 	.word	0x00000610
        /*55d0*/ 	.word	0x000000ff
        /*55d4*/ 	.word	0x00000070
        /*55d8*/ 	.short	0x0100
        /*55da*/ 	.byte	0x06
	.zero		1


	//   ....[13]....
        /*55dc*/ 	.word	0x00000620
        /*55e0*/ 	.word	0x000000ff
        /*55e4*/ 	.word	0x00000078
        /*55e8*/ 	.short	0x0100
        /*55ea*/ 	.byte	0x06
	.zero		1


	//   ....[14]....
        /*55ec*/ 	.word	0x00002b00
        /*55f0*/ 	.word	0x000000ff
        /*55f4*/ 	.word	0x00000000
        /*55f8*/ 	.short	0x010a
        /*55fa*/ 	.byte	0x07
	.zero		1


	//   ....[15]....
        /*55fc*/ 	.word	0x00002b60
        /*5600*/ 	.word	0x000000ff
        /*5604*/ 	.word	0x00000000
        /*5608*/ 	.short	0x010a
        /*560a*/ 	.byte	0x07
	.zero		1


	//   ....[16]....
        /*560c*/ 	.word	0x00006320
        /*5610*/ 	.word	0x000000ff
        /*5614*/ 	.word	0x00000000
        /*5618*/ 	.short	0x010a
        /*561a*/ 	.byte	0x0f
	.zero		1


	//   ....[17]....
        /*561c*/ 	.word	0x00006360
        /*5620*/ 	.word	0x000000ff
        /*5624*/ 	.word	0x00000000
        /*5628*/ 	.short	0x010a
        /*562a*/ 	.byte	0x0f
	.zero		1


	//   ....[18]....
        /*562c*/ 	.word	0x0000afc0
        /*5630*/ 	.word	0x000000ff
        /*5634*/ 	.word	0x00000000
        /*5638*/ 	.short	0x0101
        /*563a*/ 	.byte	0x08
	.zero		1


	//   ....[19]....
        /*563c*/ 	.word	0x0000ea70
        /*5640*/ 	.word	0x000000ff
        /*5644*/ 	.word	0x00000000
        /*5648*/ 	.short	0x0101
        /*564a*/ 	.byte	0x08
	.zero		1


	//   ....[20]....
        /*564c*/ 	.word	0x000225a0
        /*5650*/ 	.word	0x00000010
        /*5654*/ 	.word	0x00000030
        /*5658*/ 	.short	0x010a
        /*565a*/ 	.byte	0x3f
	.zero		1


	//   ....[21]....
        /*565c*/ 	.word	0x000228d0
        /*5660*/ 	.word	0x00000002
        /*5664*/ 	.word	0x00000078
        /*5668*/ 	.short	0x0101
        /*566a*/ 	.byte	0x3f
	.zero		1


	//   ....[22]....
        /*566c*/ 	.word	0x00023080
        /*5670*/ 	.word	0x00000003
        /*5674*/ 	.word	0x00000000
        /*5678*/ 	.short	0x010a
        /*567a*/ 	.byte	0x3f
	.zero		1


	//   ....[23]....
        /*567c*/ 	.word	0x00023110
        /*5680*/ 	.word	0x00000003
        /*5684*/ 	.word	0x00000000
        /*5688*/ 	.short	0x010a
        /*568a*/ 	.byte	0x3f
	.zero		1


	//   ....[24]....
        /*568c*/ 	.word	0x000231a0
        /*5690*/ 	.word	0x00000003
        /*5694*/ 	.word	0x00000000
        /*5698*/ 	.short	0x010a
        /*569a*/ 	.byte	0x3f
	.zero		1


	//   ....[25]....
        /*569c*/ 	.word	0x00023230
        /*56a0*/ 	.word	0x00000003
        /*56a4*/ 	.word	0x00000000
        /*56a8*/ 	.short	0x010a
        /*56aa*/ 	.byte	0x3f
	.zero		1


	//   ....[26]....
        /*56ac*/ 	.word	0x000232c0
        /*56b0*/ 	.word	0x00000003
        /*56b4*/ 	.word	0x00000000
        /*56b8*/ 	.short	0x010a
        /*56ba*/ 	.byte	0x3f
	.zero		1


	//   ....[27]....
        /*56bc*/ 	.word	0x00023350
        /*56c0*/ 	.word	0x00000003
        /*56c4*/ 	.word	0x00000000
        /*56c8*/ 	.short	0x010a
        /*56ca*/ 	.byte	0x3f
	.zero		1


	//   ....[28]....
        /*56cc*/ 	.word	0x000233c0
        /*56d0*/ 	.word	0x00000003
        /*56d4*/ 	.word	0x00000000
        /*56d8*/ 	.short	0x010a
        /*56da*/ 	.byte	0x3f
	.zero		1


	//   ....[29]....
        /*56dc*/ 	.word	0x00023430
        /*56e0*/ 	.word	0x00000000
        /*56e4*/ 	.word	0x00000000
        /*56e8*/ 	.short	0x010a
        /*56ea*/ 	.byte	0x3f
	.zero		1


	//   ....[30]....
        /*56ec*/ 	.word	0x00023510
        /*56f0*/ 	.word	0x00000010
        /*56f4*/ 	.word	0x00000030
        /*56f8*/ 	.short	0x010a
        /*56fa*/ 	.byte	0x3f
	.zero		1


	//   ....[31]....
        /*56fc*/ 	.word	0x000235f0
        /*5700*/ 	.word	0x00000003
        /*5704*/ 	.word	0x00000000
        /*5708*/ 	.short	0x010a
        /*570a*/ 	.byte	0x3f
	.zero		1


	//   ....[32]....
        /*570c*/ 	.word	0x00023640
        /*5710*/ 	.word	0x00000003
        /*5714*/ 	.word	0x00000000
        /*5718*/ 	.short	0x010a
        /*571a*/ 	.byte	0x3f
	.zero		1


	//   ....[33]....
        /*571c*/ 	.word	0x00023690
        /*5720*/ 	.word	0x00000003
        /*5724*/ 	.word	0x00000000
        /*5728*/ 	.short	0x010a
        /*572a*/ 	.byte	0x3f
	.zero		1


	//   ....[34]....
        /*572c*/ 	.word	0x000236e0
        /*5730*/ 	.word	0x00000003
        /*5734*/ 	.word	0x00000000
        /*5738*/ 	.short	0x010a
        /*573a*/ 	.byte	0x3f
	.zero		1


	//   ....[35]....
        /*573c*/ 	.word	0x00023730
        /*5740*/ 	.word	0x00000003
        /*5744*/ 	.word	0x00000000
        /*5748*/ 	.short	0x010a
        /*574a*/ 	.byte	0x3f
	.zero		1


	//----- nvinfo : EIATTR_NUM_MBARRIERS
	.align		4
.L_30:
        /*574c*/ 	.byte	0x03, 0x38
        /*574e*/ 	.short	0x000e


	//----- nvinfo : EIATTR_EXIT_INSTR_OFFSETS
	.align		4
        /*5750*/ 	.byte	0x04, 0x1c
        /*5752*/ 	.short	(.L_32 - .L_31)


	//   ....[0]....
.L_31:
        /*5754*/ 	.word	0x00000680


	//   ....[1]....
        /*5758*/ 	.word	0x00000fe0


	//   ....[2]....
        /*575c*/ 	.word	0x00021bd0


	//   ....[3]....
        /*5760*/ 	.word	0x00022230


	//   ....[4]....
        /*5764*/ 	.word	0x000233a0


	//----- nvinfo : EIATTR_MAX_THREADS
	.align		4
.L_32:
        /*5768*/ 	.byte	0x04, 0x05
        /*576a*/ 	.short	(.L_34 - .L_33)
.L_33:
        /*576c*/ 	.word	0x00000180
        /*5770*/ 	.word	0x00000001
        /*5774*/ 	.word	0x00000001


	//----- nvinfo : EIATTR_CRS_STACK_SIZE
	.align		4
.L_34:
        /*5778*/ 	.byte	0x04, 0x1e
        /*577a*/ 	.short	(.L_36 - .L_35)
.L_35:
        /*577c*/ 	.word	0x00000000


	//----- nvinfo : EIATTR_CBANK_PARAM_SIZE
	.align		4
.L_36:
        /*5780*/ 	.byte	0x03, 0x19
        /*5782*/ 	.short	0x0470


	//----- nvinfo : EIATTR_PARAM_CBANK
	.align		4
        /*5784*/ 	.byte	0x04, 0x0a
        /*5786*/ 	.short	(.L_38 - .L_37)
	.align		4
.L_37:
        /*5788*/ 	.word	index@(.nv.constant0._ZN7cutlass13device_kernelINS_4gemm6kernel13GemmUniversalIN4cute5tupleIJiiiiEEENS1_10collective13CollectiveMmaINS1_37MainloopSm90TmaGmmaWarpSpecializedFP8ILi6ENS5_IJNS4_1CILi1EEESB_SB_EEENS1_35KernelTmaWarpSpecializedCooperativeEEENS5_IJNSA_ILi256EEESF_NSA_ILi32EEEEEENS_12float_e5m2_tENS5_IJlSB_lEEESI_SJ_NS4_8TiledMMAINS4_8MMA_AtomIJNS4_4SM904GMMA31MMA_64x256x32_F32E5M2E5M2_SS_TNILNSN_7ScaleInE1ELSP_1EEEEEENS4_6LayoutINS5_IJNSA_ILi2EEESB_SB_EEENS5_IJSB_NSA_ILi0EEESV_EEEEENS5_IJNS4_10UnderscoreESY_SY_EEEEENS4_13SM90_TMA_LOADENS4_14ComposedLayoutINS4_7SwizzleILi1ELi4ELi3EEENS4_18smem_ptr_flag_bitsILi8EEENSS_INS5_IJNSA_ILi8EEESG_EEENS5_IJSG_SB_EEEEEEEvNS4_8identityES11_S1B_vS1C_EENS_8epilogue10collective6detail29Sm90TmaWarpSpecializedAdapterINS1F_15DefaultEpilogueISI_SJ_SJ_NS1E_6thread17LinearCombinationISI_Li1EffLNS1J_9ScaleType4KindE0ELNS_15FloatRoundStyleE2ESI_EENS1_15EpilogueDefaultEEEEEvvEEEEvNT_6ParamsE)
        /*578c*/ 	.short	0x0210
        /*578e*/ 	.short	0x0470


	//----- nvinfo : EIATTR_SW_WAR
	.align		4
.L_38:
        /*5790*/ 	.byte	0x04, 0x36
        /*5792*/ 	.short	(.L_40 - .L_39)
.L_39:
        /*5794*/ 	.word	0x00000008
.L_40:


//--------------------- .nv.callgraph             --------------------------
	.section	.nv.callgraph,"",@"SHT_CUDA_CALLGRAPH"
	.align	4
	.sectionentsize	8
	.align		4
        /*0000*/ 	.word	0x00000000
	.align		4
        /*0004*/ 	.word	0xffffffff
	.align		4
        /*0008*/ 	.word	0x00000000
	.align		4
        /*000c*/ 	.word	0xfffffffe
	.align		4
        /*0010*/ 	.word	0x00000000
	.align		4
        /*0014*/ 	.word	0xfffffffd
	.align		4
        /*0018*/ 	.word	0x00000000
	.align		4
        /*001c*/ 	.word	0xfffffffc


//--------------------- .nv.constant4             --------------------------
	.section	.nv.constant4,"a",@progbits
	.align	8
	.align		8
.nv.constant4:
        /*0000*/ 	.dword	_ZN40_INTERNAL_4002119b_4_k_cu_b8e05b9f_283994cuda3std3__45__cpo5beginE
	.align		8
        /*0008*/ 	.dword	_ZN40_INTERNAL_4002119b_4_k_cu_b8e05b9f_283994cuda3std3__45__cpo3endE
	.align		8
        /*0010*/ 	.dword	_ZN40_INTERNAL_4002119b_4_k_cu_b8e05b9f_283994cuda3std3__45__cpo6cbeginE
	.align		8
        /*0018*/ 	.dword	_ZN40_INTERNAL_4002119b_4_k_cu_b8e05b9f_283994cuda3std3__45__cpo4cendE
	.align		8
        /*0020*/ 	.dword	_ZN40_INTERNAL_4002119b_4_k_cu_b8e05b9f_283994cuda3std3__442_GLOBAL__N__4002119b_4_k_cu_b8e05b9f_283996ignoreE
	.align		8
        /*0028*/ 	.dword	_ZN40_INTERNAL_4002119b_4_k_cu_b8e05b9f_283994cuda3std3__419piecewise_constructE
	.align		8
        /*0030*/ 	.dword	_ZN40_INTERNAL_4002119b_4_k_cu_b8e05b9f_283994cuda3std3__48in_placeE
	.align		8
        /*0038*/ 	.dword	_ZN40_INTERNAL_4002119b_4_k_cu_b8e05b9f_283994cuda3std6ranges3__45__cpo4swapE
	.align		8
        /*0040*/ 	.dword	_ZN40_INTERNAL_4002119b_4_k_cu_b8e05b9f_283994cuda3std6ranges3__45__cpo9iter_moveE
	.align		8
        /*0048*/ 	.dword	_ZN40_INTERNAL_4002119b_4_k_cu_b8e05b9f_283994cute7productE
	.align		8
        /*0050*/ 	.dword	_ZN40_INTERNAL_4002119b_4_k_cu_b8e05b9f_283994cute1_E


//--------------------- .text._ZN7cutlass13device_kernelINS_4gemm6kernel13GemmUniversalIN4cute5tupleIJiiiiEEENS1_10collective13CollectiveMmaINS1_37MainloopSm90TmaGmmaWarpSpecializedFP8ILi6ENS5_IJNS4_1CILi1EEESB_SB_EEENS1_35KernelTmaWarpSpecializedCooperativeEEENS5_IJNSA_ILi256EEESF_NSA_ILi32EEEEEENS_12float_e5m2_tENS5_IJlSB_lEEESI_SJ_NS4_8TiledMMAINS4_8MMA_AtomIJNS4_4SM904GMMA31MMA_64x256x32_F32E5M2E5M2_SS_TNILNSN_7ScaleInE1ELSP_1EEEEEENS4_6LayoutINS5_IJNSA_ILi2EEESB_SB_EEENS5_IJSB_NSA_ILi0EEESV_EEEEENS5_IJNS4_10UnderscoreESY_SY_EEEEENS4_13SM90_TMA_LOADENS4_14ComposedLayoutINS4_7SwizzleILi1ELi4ELi3EEENS4_18smem_ptr_flag_bitsILi8EEENSS_INS5_IJNSA_ILi8EEESG_EEENS5_IJSG_SB_EEEEEEEvNS4_8identityES11_S1B_vS1C_EENS_8epilogue10collective6detail29Sm90TmaWarpSpecializedAdapterINS1F_15DefaultEpilogueISI_SJ_SJ_NS1E_6thread17LinearCombinationISI_Li1EffLNS1J_9ScaleType4KindE0ELNS_15FloatRoundStyleE2ESI_EENS1_15EpilogueDefaultEEEEEvvEEEEvNT_6ParamsE --------------------------
	.section	.text._ZN7cutlass13device_kernelINS_4gemm6kernel13GemmUniversalIN4cute5tupleIJiiiiEEENS1_10collective13CollectiveMmaINS1_37MainloopSm90TmaGmmaWarpSpecializedFP8ILi6ENS5_IJNS4_1CILi1EEESB_SB_EEENS1_35KernelTmaWarpSpecializedCooperativeEEENS5_IJNSA_ILi256EEESF_NSA_ILi32EEEEEENS_12float_e5m2_tENS5_IJlSB_lEEESI_SJ_NS4_8TiledMMAINS4_8MMA_AtomIJNS4_4SM904GMMA31MMA_64x256x32_F32E5M2E5M2_SS_TNILNSN_7ScaleInE1ELSP_1EEEEEENS4_6LayoutINS5_IJNSA_ILi2EEESB_SB_EEENS5_IJSB_NSA_ILi0EEESV_EEEEENS5_IJNS4_10UnderscoreESY_SY_EEEEENS4_13SM90_TMA_LOADENS4_14ComposedLayoutINS4_7SwizzleILi1ELi4ELi3EEENS4_18smem_ptr_flag_bitsILi8EEENSS_INS5_IJNSA_ILi8EEESG_EEENS5_IJSG_SB_EEEEEEEvNS4_8identityES11_S1B_vS1C_EENS_8epilogue10collective6detail29Sm90TmaWarpSpecializedAdapterINS1F_15DefaultEpilogueISI_SJ_SJ_NS1E_6thread17LinearCombinationISI_Li1EffLNS1J_9ScaleType4KindE0ELNS_15FloatRoundStyleE2ESI_EENS1_15EpilogueDefaultEEEEEvvEEEEvNT_6ParamsE,"ax",@progbits
	.align	128
.text._ZN7cutlass13device_kernelINS_4gemm6kernel13GemmUniversalIN4cute5tupleIJiiiiEEENS1_10collective13CollectiveMmaINS1_37MainloopSm90TmaGmmaWarpSpecializedFP8ILi6ENS5_IJNS4_1CILi1EEESB_SB_EEENS1_35KernelTmaWarpSpecializedCooperativeEEENS5_IJNSA_ILi256EEESF_NSA_ILi32EEEEEENS_12float_e5m2_tENS5_IJlSB_lEEESI_SJ_NS4_8TiledMMAINS4_8MMA_AtomIJNS4_4SM904GMMA31MMA_64x256x32_F32E5M2E5M2_SS_TNILNSN_7ScaleInE1ELSP_1EEEEEENS4_6LayoutINS5_IJNSA_ILi2EEESB_SB_EEENS5_IJSB_NSA_ILi0EEESV_EEEEENS5_IJNS4_10UnderscoreESY_SY_EEEEENS4_13SM90_TMA_LOADENS4_14ComposedLayoutINS4_7SwizzleILi1ELi4ELi3EEENS4_18smem_ptr_flag_bitsILi8EEENSS_INS5_IJNSA_ILi8EEESG_EEENS5_IJSG_SB_EEEEEEEvNS4_8identityES11_S1B_vS1C_EENS_8epilogue10collective6detail29Sm90TmaWarpSpecializedAdapterINS1F_15DefaultEpilogueISI_SJ_SJ_NS1E_6thread17LinearCombinationISI_Li1EffLNS1J_9ScaleType4KindE0ELNS_15FloatRoundStyleE2ESI_EENS1_15EpilogueDefaultEEEEEvvEEEEvNT_6ParamsE:
        .type           _ZN7cutlass13device_kernelINS_4gemm6kernel13GemmUniversalIN4cute5tupleIJiiiiEEENS1_10collective13CollectiveMmaINS1_37MainloopSm90TmaGmmaWarpSpecializedFP8ILi6ENS5_IJNS4_1CILi1EEESB_SB_EEENS1_35KernelTmaWarpSpecializedCooperativeEEENS5_IJNSA_ILi256EEESF_NSA_ILi32EEEEEENS_12float_e5m2_tENS5_IJlSB_lEEESI_SJ_NS4_8TiledMMAINS4_8MMA_AtomIJNS4_4SM904GMMA31MMA_64x256x32_F32E5M2E5M2_SS_TNILNSN_7ScaleInE1ELSP_1EEEEEENS4_6LayoutINS5_IJNSA_ILi2EEESB_SB_EEENS5_IJSB_NSA_ILi0EEESV_EEEEENS5_IJNS4_10UnderscoreESY_SY_EEEEENS4_13SM90_TMA_LOADENS4_14ComposedLayoutINS4_7SwizzleILi1ELi4ELi3EEENS4_18smem_ptr_flag_bitsILi8EEENSS_INS5_IJNSA_ILi8EEESG_EEENS5_IJSG_SB_EEEEEEEvNS4_8identityES11_S1B_vS1C_EENS_8epilogue10collective6detail29Sm90TmaWarpSpecializedAdapterINS1F_15DefaultEpilogueISI_SJ_SJ_NS1E_6thread17LinearCombinationISI_Li1EffLNS1J_9ScaleType4KindE0ELNS_15FloatRoundStyleE2ESI_EENS1_15EpilogueDefaultEEEEEvvEEEEvNT_6ParamsE,@function
        .size           _ZN7cutlass13device_kernelINS_4gemm6kernel13GemmUniversalIN4cute5tupleIJiiiiEEENS1_10collective13CollectiveMmaINS1_37MainloopSm90TmaGmmaWarpSpecializedFP8ILi6ENS5_IJNS4_1CILi1EEESB_SB_EEENS1_35KernelTmaWarpSpecializedCooperativeEEENS5_IJNSA_ILi256EEESF_NSA_ILi32EEEEEENS_12float_e5m2_tENS5_IJlSB_lEEESI_SJ_NS4_8TiledMMAINS4_8MMA_AtomIJNS4_4SM904GMMA31MMA_64x256x32_F32E5M2E5M2_SS_TNILNSN_7ScaleInE1ELSP_1EEEEEENS4_6LayoutINS5_IJNSA_ILi2EEESB_SB_EEENS5_IJSB_NSA_ILi0EEESV_EEEEENS5_IJNS4_10UnderscoreESY_SY_EEEEENS4_13SM90_TMA_LOADENS4_14ComposedLayoutINS4_7SwizzleILi1ELi4ELi3EEENS4_18smem_ptr_flag_bitsILi8EEENSS_INS5_IJNSA_ILi8EEESG_EEENS5_IJSG_SB_EEEEEEEvNS4_8identityES11_S1B_vS1C_EENS_8epilogue10collective6detail29Sm90TmaWarpSpecializedAdapterINS1F_15DefaultEpilogueISI_SJ_SJ_NS1E_6thread17LinearCombinationISI_Li1EffLNS1J_9ScaleType4KindE0ELNS_15FloatRoundStyleE2ESI_EENS1_15EpilogueDefaultEEEEEvvEEEEvNT_6ParamsE,(.L_x_589 - _ZN7cutlass13device_kernelINS_4gemm6kernel13GemmUniversalIN4cute5tupleIJiiiiEEENS1_10collective13CollectiveMmaINS1_37MainloopSm90TmaGmmaWarpSpecializedFP8ILi6ENS5_IJNS4_1CILi1EEESB_SB_EEENS1_35KernelTmaWarpSpecializedCooperativeEEENS5_IJNSA_ILi256EEESF_NSA_ILi32EEEEEENS_12float_e5m2_tENS5_IJlSB_lEEESI_SJ_NS4_8TiledMMAINS4_8MMA_AtomIJNS4_4SM904GMMA31MMA_64x256x32_F32E5M2E5M2_SS_TNILNSN_7ScaleInE1ELSP_1EEEEEENS4_6LayoutINS5_IJNSA_ILi2EEESB_SB_EEENS5_IJSB_NSA_ILi0EEESV_EEEEENS5_IJNS4_10UnderscoreESY_SY_EEEEENS4_13SM90_TMA_LOADENS4_14ComposedLayoutINS4_7SwizzleILi1ELi4ELi3EEENS4_18smem_ptr_flag_bitsILi8EEENSS_INS5_IJNSA_ILi8EEESG_EEENS5_IJSG_SB_EEEEEEEvNS4_8identityES11_S1B_vS1C_EENS_8epilogue10collective6detail29Sm90TmaWarpSpecializedAdapterINS1F_15DefaultEpilogueISI_SJ_SJ_NS1E_6thread17LinearCombinationISI_Li1EffLNS1J_9ScaleType4KindE0ELNS_15FloatRoundStyleE2ESI_EENS1_15EpilogueDefaultEEEEEvvEEEEvNT_6ParamsE)
        .other          _ZN7cutlass13device_kernelINS_4gemm6kernel13GemmUniversalIN4cute5tupleIJiiiiEEENS1_10collective13CollectiveMmaINS1_37MainloopSm90TmaGmmaWarpSpecializedFP8ILi6ENS5_IJNS4_1CILi1EEESB_SB_EEENS1_35KernelTmaWarpSpecializedCooperativeEEENS5_IJNSA_ILi256EEESF_NSA_ILi32EEEEEENS_12float_e5m2_tENS5_IJlSB_lEEESI_SJ_NS4_8TiledMMAINS4_8MMA_AtomIJNS4_4SM904GMMA31MMA_64x256x32_F32E5M2E5M2_SS_TNILNSN_7ScaleInE1ELSP_1EEEEEENS4_6LayoutINS5_IJNSA_ILi2EEESB_SB_EEENS5_IJSB_NSA_ILi0EEESV_EEEEENS5_IJNS4_10UnderscoreESY_SY_EEEEENS4_13SM90_TMA_LOADENS4_14ComposedLayoutINS4_7SwizzleILi1ELi4ELi3EEENS4_18smem_ptr_flag_bitsILi8EEENSS_INS5_IJNSA_ILi8EEESG_EEENS5_IJSG_SB_EEEEEEEvNS4_8identityES11_S1B_vS1C_EENS_8epilogue10collective6detail29Sm90TmaWarpSpecializedAdapterINS1F_15DefaultEpilogueISI_SJ_SJ_NS1E_6thread17LinearCombinationISI_Li1EffLNS1J_9ScaleType4KindE0ELNS_15FloatRoundStyleE2ESI_EENS1_15EpilogueDefaultEEEEEvvEEEEvNT_6ParamsE,@"STO_CUDA_ENTRY STV_DEFAULT"
_ZN7cutlass13device_kernelINS_4gemm6kernel13GemmUniversalIN4cute5tupleIJiiiiEEENS1_10collective13CollectiveMmaINS1_37MainloopSm90TmaGmmaWarpSpecializedFP8ILi6ENS5_IJNS4_1CILi1EEESB_SB_EEENS1_35KernelTmaWarpSpecializedCooperativeEEENS5_IJNSA_ILi256EEESF_NSA_ILi32EEEEEENS_12float_e5m2_tENS5_IJlSB_lEEESI_SJ_NS4_8TiledMMAINS4_8MMA_AtomIJNS4_4SM904GMMA31MMA_64x256x32_F32E5M2E5M2_SS_TNILNSN_7ScaleInE1ELSP_1EEEEEENS4_6LayoutINS5_IJNSA_ILi2EEESB_SB_EEENS5_IJSB_NSA_ILi0EEESV_EEEEENS5_IJNS4_10UnderscoreESY_SY_EEEEENS4_13SM90_TMA_LOADENS4_14ComposedLayoutINS4_7SwizzleILi1ELi4ELi3EEENS4_18smem_ptr_flag_bitsILi8EEENSS_INS5_IJNSA_ILi8EEESG_EEENS5_IJSG_SB_EEEEEEEvNS4_8identityES11_S1B_vS1C_EENS_8epilogue10collective6detail29Sm90TmaWarpSpecializedAdapterINS1F_15DefaultEpilogueISI_SJ_SJ_NS1E_6thread17LinearCombinationISI_Li1EffLNS1J_9ScaleType4KindE0ELNS_15FloatRoundStyleE2ESI_EENS1_15EpilogueDefaultEEEEEvvEEEEvNT_6ParamsE:
[----:B------:R-:W0:Y:S02]  /*0000*/  LDC R1, c[0x0][0x28] ;  /* 0x00000a00ff017b82 */ /* 0x000e240000000800 */
[----:B0-----:R-:W-:Y:S01]  /*0010*/  VIADD R1, R1, 0xfffff990 ;  /* 0xfffff99001017836 */ /* 0x001fe20000000000 */
[----:B------:R-:W0:Y:S01]  /*0020*/  S2R R2, SR_TID.X ;  /* 0x0000000000027919 */ /* 0x000e220000002100 */
[----:B------:R-:W-:Y:S01]  /*0030*/  ELECT P0, URZ, PT ;  /* 0x00000000003f782f */ /* 0x000fe20003800000 */
[----:B------:R-:W-:Y:S01]  /*0040*/  BSSY B0, `(.L_x_0) ;  /* 0x0000015000007945 */ /* 0x000fe20003800000 */
[--C-:B0-----:R-:W-:Y:S02]  /*0050*/  SHF.R.U32.HI R0, RZ, 0x5, R2.reuse ;  /* 0x00000005ff007819 */ /* 0x101fe40000011602 */
[----:B------:R-:W-:-:S03]  /*0060*/  SHF.R.U32.HI R2, RZ, 0x7, R2 ;  /* 0x00000007ff027819 */ /* 0x000fc60000011602 */
[----:B------:R-:W0:Y:S04]  /*0070*/  SHFL.IDX PT, R3, R0, RZ, 0x1f ;  /* 0x00001fff00037589 */ /* 0x000e2800000e0000 */
[----:B------:R-:W1:Y:S01]  /*0080*/  SHFL.IDX PT, R2, R2, RZ, 0x1f ;  /* 0x00001fff02027589 */ /* 0x000e6200000e0000 */
[----:B0-----:R-:W-:Y:S02]  /*0090*/  R2UR UR4, R3 ;  /* 0x00000000030472ca */ /* 0x001fe400000e0000 */
[----:B-1----:R-:W-:-:S11]  /*00a0*/  R2UR UR6, R2 ;  /* 0x00000000020672ca */ /* 0x002fd600000e0000 */
[----:B------:R-:W-:Y:S02]  /*00b0*/  USHF.R.S32.HI UR5, URZ, 0x1f, UR4 ;  /* 0x0000001f3f057899 */ /* 0x000fe40008011404 */
[----:B------:R-:W-:Y:S02]  /*00c0*/  ISETP.NE.OR P0, PT, RZ, UR4, !P0 ;  /* 0x00000004ff007c0c */ /* 0x000fe4000c705670 */
[----:B------:R-:W-:-:S04]  /*00d0*/  ULEA.HI UR5, UR5, UR4, URZ, 0x2 ;  /* 0x0000000405057291 */ /* 0x000fc8000f8f103f */
[----:B------:R-:W-:-:S04]  /*00e0*/  ULOP3.LUT UR5, UR5, 0xfffffffc, URZ, 0xc0, !UPT ;  /* 0xfffffffc05057892 */ /* 0x000fc8000f8ec03f */
[----:B------:R-:W-:-:S03]  /*00f0*/  UIADD3 UR8, UR4, -UR5, URZ ;  /* 0x8000000504087290 */ /* 0x000fc6000fffe03f */
[----:B------:R-:W-:Y:S09]  /*0100*/  @P0 BRA `(.L_x_1) ;  /* 0x0000000000200947 */ /* 0x000ff20003800000 */
[----:B------:R-:W-:Y:S02]  /*0110*/  ULDC.64 UR4, c[0x0][0x198] ;  /* 0x0000660000047ab9 */ /* 0x000fe40000000a00 */
[----:B------:R-:W-:Y:S02]  /*0120*/  UIADD3 UR10, UP0, UR4, 0xf0, URZ ;  /* 0x000000f0040a7890 */ /* 0x000fe4000ff1e03f */
[----:B------:R-:W-:Y:S02]  /*0130*/  UIADD3 UR4, UP1, UR4, 0x1f0, URZ ;  /* 0x000001f004047890 */ /* 0x000fe4000ff3e03f */
[----:B------:R-:W-:Y:S02]  /*0140*/  UIADD3.X UR11, URZ, UR5, URZ, UP0, !UPT ;  /* 0x000000053f0b7290 */ /* 0x000fe400087fe43f */
[----:B------:R-:W-:-:S07]  /*0150*/  UIADD3.X UR5, URZ, UR5, URZ, UP1, !UPT ;  /* 0x000000053f057290 */ /* 0x000fce0008ffe43f */
[----:B------:R0:W-:Y:S02]  /*0160*/  UTMACCTL.PF [UR10] ;  /* 0x000000000a0079b9 */ /* 0x0001e40008040000 */
[----:B------:R0:W-:Y:S02]  /*0170*/  UTMACCTL.PF [UR4] ;  /* 0x00000000040079b9 */ /* 0x0001e40008040000 */
[----:B0-----:R-:W-:Y:S01]  /*0180*/  NOP ;  /* 0x0000000000007918 */ /* 0x001fe20000000000 */
.L_x_1:
[----:B------:R-:W-:Y:S05]  /*0190*/  BSYNC B0 ;  /* 0x0000000000007941 */ /* 0x000fea0003800000 */
.L_x_0:
[----:B------:R-:W0:Y:S01]  /*01a0*/  SHFL.IDX PT, R2, R0, RZ, 0x1f ;  /* 0x00001fff00027589 */ /* 0x000e2200000e0000 */
[----:B------:R-:W-:Y:S01]  /*01b0*/  UISETP.NE.AND UP0, UPT, UR8, 0x3, UPT ;  /* 0x000000030800788c */ /* 0x000fe2000bf05270 */
[----:B------:R-:W-:Y:S01]  /*01c0*/  ISETP.NE.AND P1, PT, RZ, UR6, PT ;  /* 0x00000006ff007c0c */ /* 0x000fe2000bf25270 */
[----:B------:R-:W-:Y:S02]  /*01d0*/  UIADD3 UR10, UR6, -0x1, URZ ;  /* 0xffffffff060a7890 */ /* 0x000fe4000fffe03f */
[----:B------:R-:W-:Y:S02]  /*01e0*/  UISETP.EQ.OR UP0, UPT, UR8, URZ, !UP0 ;  /* 0x0000003f0800728c */ /* 0x000fe4000c702670 */
[----:B------:R-:W-:Y:S02]  /*01f0*/  UISETP.GE.U32.AND UP1, UPT, UR10, 0x2, UPT ;  /* 0x000000020a00788c */ /* 0x000fe4000bf26070 */
[----:B------:R-:W-:-:S04]  /*0200*/  UISETP.EQ.AND UP0, UPT, UR6, URZ, UP0 ;  /* 0x0000003f0600728c */ /* 0x000fc80008702270 */
[----:B------:R-:W-:-:S04]  /*0210*/  USEL UR13, URZ, 0x1, !UP0 ;  /* 0x000000013f0d7887 */ /* 0x000fc8000c000000 */
[----:B------:R-:W-:Y:S01]  /*0220*/  USEL UR13, UR13, 0x2, UP1 ;  /* 0x000000020d0d7887 */ /* 0x000fe20008800000 */
[----:B0-----:R-:W-:-:S13]  /*0230*/  ISETP.NE.AND P0, PT, R2, RZ, PT ;  /* 0x000000ff0200720c */ /* 0x001fda0003f05270 */
[----:B------:R-:W-:Y:S05]  /*0240*/  @P0 BRA `(.L_x_2) ;  /* 0x0000000000680947 */ /* 0x000fea0003800000 */
[----:B------:R-:W0:Y:S01]  /*0250*/  S2UR UR9, SR_CgaCtaId ;  /* 0x00000000000979c3 */ /* 0x000e220000008800 */
[----:B------:R-:W-:Y:S01]  /*0260*/  UMOV UR4, 0x400 ;  /* 0x0000040000047882 */ /* 0x000fe20000000000 */
[----:B------:R-:W-:Y:S01]  /*0270*/  UMOV UR5, 0x1 ;  /* 0x0000000100057882 */ /* 0x000fe20000000000 */
[----:B------:R-:W-:Y:S01]  /*0280*/  UMOV UR6, 0x100 ;  /* 0x0000010000067882 */ /* 0x000fe20000000000 */
[----:B------:R-:W-:Y:S01]  /*0290*/  ELECT P0, URZ, PT ;  /* 0x00000000003f782f */ /* 0x000fe20003800000 */
[----:B------:R-:W-:-:S04]  /*02a0*/  UIADD3 UR6, -UR6, 0x100000, URZ ;  /* 0x0010000006067890 */ /* 0x000fc8000fffe13f */
[----:B------:R-:W-:Y:S02]  /*02b0*/  USHF.L.U32 UR7, UR6, 0xb, URZ ;  /* 0x0000000b06077899 */ /* 0x000fe4000800063f */
[----:B------:R-:W-:Y:S02]  /*02c0*/  USHF.L.U32 UR6, UR6, 0x1, URZ ;  /* 0x0000000106067899 */ /* 0x000fe4000800063f */
[----:B0-----:R-:W-:Y:S02]  /*02d0*/  ULEA UR9, UR9, UR4, 0x18 ;  /* 0x0000000409097291 */ /* 0x001fe4000f8ec03f */
[----:B------:R-:W-:-:S04]  /*02e0*/  UIADD3 UR4, -UR5, 0x100000, URZ ;  /* 0x0010000005047890 */ /* 0x000fc8000fffe13f */
[----:B------:R-:W-:Y:S02]  /*02f0*/  USHF.L.U32 UR5, UR4, 0xb, URZ ;  /* 0x0000000b04057899 */ /* 0x000fe4000800063f */
[----:B------:R-:W-:Y:S01]  /*0300*/  USHF.L.U32 UR4, UR4, 0x1, URZ ;  /* 0x0000000104047899 */ /* 0x000fe2000800063f */
[----:B------:R-:W0:Y:S11]  /*0310*/  FENCE.VIEW.ASYNC.S ;  /* 0x00000000000073c6 */ /* 0x000e360000000000 */
[----:B0-----:R0:W1:Y:S01]  /*0320*/  SYNCS.EXCH.64 URZ, [UR9], UR4 ;  /* 0x00000004093f75b2 */ /* 0x0010620008000100 */
[----:B------:R0:W2:Y:S01]  /*0330*/  SYNCS.EXCH.64 URZ, [UR9+0x30], UR6 ;  /* 0x00003006093f75b2 */ /* 0x0000a20008000100 */
[----:B------:R0:W3:Y:S01]  /*0340*/  SYNCS.EXCH.64 URZ, [UR9+0x8], UR4 ;  /* 0x00000804093f75b2 */ /* 0x0000e20008000100 */
[----:B------:R0:W4:Y:S01]  /*0350*/  SYNCS.EXCH.64 URZ, [UR9+0x38], UR6 ;  /* 0x00003806093f75b2 */ /* 0x0001220008000100 */
[----:B------:R0:W0:Y:S01]  /*0360*/  SYNCS.EXCH.64 URZ, [UR9+0x10], UR4 ;  /* 0x00001004093f75b2 */ /* 0x0000220008000100 */
[----:B------:R0:W0:Y:S01]  /*0370*/  SYNCS.EXCH.64 URZ, [UR9+0x40], UR6 ;  /* 0x00004006093f75b2 */ /* 0x0000220008000100 */
[----:B------:R0:W0:Y:S01]  /*0380*/  SYNCS.EXCH.64 URZ, [UR9+0x18], UR4 ;  /* 0x00001804093f75b2 */ /* 0x0000220008000100 */
[----:B------:R0:W0:Y:S01]  /*0390*/  SYNCS.EXCH.64 URZ, [UR9+0x48], UR6 ;  /* 0x00004806093f75b2 */ /* 0x0000220008000100 */
[----:B------:R0:W0:Y:S01]  /*03a0*/  SYNCS.EXCH.64 URZ, [UR9+0x20], UR4 ;  /* 0x00002004093f75b2 */ /* 0x0000220008000100 */
[----:B------:R0:W0:Y:S01]  /*03b0*/  SYNCS.EXCH.64 URZ, [UR9+0x50], UR6 ;  /* 0x00005006093f75b2 */ /* 0x0000220008000100 */
[----:B------:R0:W0:Y:S01]  /*03c0*/  SYNCS.EXCH.64 URZ, [UR9+0x28], UR4 ;  /* 0x00002804093f75b2 */ /* 0x0000220008000100 */
[----:B------:R0:W0:Y:S01]  /*03d0*/  SYNCS.EXCH.64 URZ, [UR9+0x58], UR6 ;  /* 0x00005806093f75b2 */ /* 0x0000220008000100 */
[----:B------:R-:W-:Y:S01]  /*03e0*/  NOP ;  /* 0x0000000000007918 */ /* 0x000fe20000000000 */
.L_x_2:
[----:B------:R-:W5:Y:S01]  /*03f0*/  LDC R2, c[0x0][0x65c] ;  /* 0x00019700ff027b82 */ /* 0x000f620000000800 */
[----:B------:R-:W1:Y:S01]  /*0400*/  SHFL.IDX PT, R0, R0, RZ, 0x1f ;  /* 0x00001fff00007589 */ /* 0x000e6200000e0000 */
[----:B------:R-:W-:Y:S01]  /*0410*/  ELECT P0, URZ, PT ;  /* 0x00000000003f782f */ /* 0x000fe20003800000 */
[----:B------:R-:W-:Y:S01]  /*0420*/  IMAD.MOV.U32 R3, RZ, RZ, RZ ;  /* 0x000000ffff037224 */ /* 0x000fe200078e00ff */
[----:B0-----:R-:W-:Y:S01]  /*0430*/  UMOV UR4, 0x20 ;  /* 0x0000002000047882 */ /* 0x001fe20000000000 */
[----:B------:R-:W0:Y:S01]  /*0440*/  S2R R11, SR_CTAID.Y ;  /* 0x00000000000b7919 */ /* 0x000e220000002600 */
[----:B------:R-:W-:Y:S01]  /*0450*/  NOP ;  /* 0x0000000000007918 */ /* 0x000fe20000000000 */
[----:B------:R-:W-:Y:S01]  /*0460*/  NOP ;  /* 0x0000000000007918 */ /* 0x000fe20000000000 */
[----:B-----5:R-:W-:Y:S02]  /*0470*/  ISETP.NE.AND P4, PT, R2, 0x1, PT ;  /* 0x000000010200780c */ /* 0x020fe40003f85270 */
[----:B------:R-:W5:Y:S01]  /*0480*/  S2R R2, SR_CTAID.X ;  /* 0x0000000000027919 */ /* 0x000f620000002500 */
[----:B-1----:R-:W-:-:S10]  /*0490*/  ISETP.NE.OR P0, PT, R0, RZ, !P0 ;  /* 0x000000ff0000720c */ /* 0x002fd40004705670 */
[----:B------:R-:W5:Y:S01]  /*04a0*/  @P4 LDC R7, c[0x0][0x10] ;  /* 0x00000400ff074b82 */ /* 0x000f620000000800 */
[----:B0-----:R-:W-:Y:S02]  /*04b0*/  @P4 IMAD.MOV.U32 R4, RZ, RZ, R11 ;  /* 0x000000ffff044224 */ /* 0x001fe400078e000b */
[----:B------:R-:W-:Y:S01]  /*04c0*/  VOTEU.ALL UP0, P0 ;  /* 0x00000000003f7886 */ /* 0x000fe20000000000 */
[----:B------:R-:W-:Y:S01]  /*04d0*/  @P4 IMAD.MOV.U32 R5, RZ, RZ, RZ ;  /* 0x000000ffff054224 */ /* 0x000fe200078e00ff */
[----:B------:R-:W-:Y:S01]  /*04e0*/  VOTEU.ALL UP1, P0 ;  /* 0x00000000003f7886 */ /* 0x000fe20000020000 */
[----:B------:R-:W-:Y:S02]  /*04f0*/  @P4 IMAD.MOV.U32 R13, RZ, RZ, RZ ;  /* 0x000000ffff0d4224 */ /* 0x000fe400078e00ff */
[----:B------:R-:W0:Y:S01]  /*0500*/  @!P4 LDC R9, c[0x0][0xc] ;  /* 0x00000300ff09cb82 */ /* 0x000e220000000800 */
[----:B------:R-:W-:Y:S01]  /*0510*/  @!UP0 UMOV UR6, 0x400 ;  /* 0x0000040000068882 */ /* 0x000fe20000000000 */
[----:B------:R-:W-:-:S04]  /*0520*/  @!UP0 UIADD3 UR4, -UR4, 0x100000, URZ ;  /* 0x0010000004048890 */ /* 0x000fc8000fffe13f */
[----:B------:R-:W-:Y:S02]  /*0530*/  @!UP0 USHF.L.U32 UR5, UR4, 0xb, URZ ;  /* 0x0000000b04058899 */ /* 0x000fe4000800063f */
[----:B------:R-:W-:Y:S01]  /*0540*/  @!UP0 USHF.L.U32 UR4, UR4, 0x1, URZ ;  /* 0x0000000104048899 */ /* 0x000fe2000800063f */
[----:B------:R-:W1:Y:S01]  /*0550*/  @!UP0 S2UR UR7, SR_CgaCtaId ;  /* 0x00000000000789c3 */ /* 0x000e620000008800 */
[----:B-----5:R-:W-:-:S04]  /*0560*/  @P4 IMAD.WIDE.U32 R6, R2, R7, R4 ;  /* 0x0000000702064225 */ /* 0x020fc800078e0004 */
[----:B------:R-:W-:Y:S02]  /*0570*/  @P4 IMAD.MOV.U32 R10, RZ, RZ, R6 ;  /* 0x000000ffff0a4224 */ /* 0x000fe400078e0006 */
[----:B------:R-:W-:Y:S02]  /*0580*/  @P4 IMAD.IADD R14, R7, 0x1, R13 ;  /* 0x00000001070e4824 */ /* 0x000fe400078e020d */
[----:B0-----:R-:W-:-:S04]  /*0590*/  @!P4 IMAD.WIDE.U32 R4, R9, R11, R2 ;  /* 0x0000000b0904c225 */ /* 0x001fc800078e0002 */
[----:B------:R-:W-:Y:S02]  /*05a0*/  @!P4 IMAD.MOV.U32 R10, RZ, RZ, R4 ;  /* 0x000000ffff0ac224 */ /* 0x000fe400078e0004 */
[----:B------:R-:W-:Y:S01]  /*05b0*/  @!P4 IMAD.MOV.U32 R14, RZ, RZ, R5 ;  /* 0x000000ffff0ec224 */ /* 0x000fe200078e0005 */
[----:B-1----:R-:W-:Y:S02]  /*05c0*/  @!UP0 ULEA UR6, UR7, UR6, 0x18 ;  /* 0x0000000607068291 */ /* 0x002fe4000f8ec03f */
[----:B------:R0:W-:Y:S01]  /*05d0*/  STL [R1+0x45c], R10 ;  /* 0x00045c0a01007387 */ /* 0x0001e20000100800 */
[----:B------:R-:W-:-:S03]  /*05e0*/  VOTEU.ALL UP0, P0 ;  /* 0x00000000003f7886 */ /* 0x000fc60000000000 */
[----:B------:R0:W-:Y:S04]  /*05f0*/  STL [R1+0x458], R14 ;  /* 0x0004580e01007387 */ /* 0x0001e80000100800 */
[----:B------:R-:W1:Y:S02]  /*0600*/  FENCE.VIEW.ASYNC.S ;  /* 0x00000000000073c6 */ /* 0x000e640000000000 */
[----:B-1----:R0:W2:Y:S01]  /*0610*/  @!UP0 SYNCS.EXCH.64 URZ, [UR6+0x70], UR4 ;  /* 0x00007004063f85b2 */ /* 0x0020a20008000100 */
[----:B------:R0:W2:Y:S01]  /*0620*/  @!UP1 SYNCS.EXCH.64 URZ, [UR6+0x78], UR4 ;  /* 0x00007804063f95b2 */ /* 0x0000a20008000100 */
[----:B------:R-:W-:Y:S01]  /*0630*/  NOP ;  /* 0x0000000000007918 */ /* 0x000fe20000000000 */
[----:B--234-:R-:W-:Y:S06]  /*0640*/  BAR.SYNC.DEFER_BLOCKING 0x0 ;  /* 0x0000000000007b1d */ /* 0x01cfec0000010000 */
[----:B0-----:R-:W-:Y:S05]  /*0650*/  @!P1 BRA `(.L_x_3) ;  /* 0x0000021400609947 */ /* 0x001fea0003800000 */
[----:B------:R-:W-:-:S06]  /*0660*/  UISETP.GT.U32.AND UP0, UPT, UR10, 0x1, UPT ;  /* 0x000000010a00788c */ /* 0x000fcc000bf04070 */
[----:B------:R-:W-:-:S13]  /*0670*/  PLOP3.LUT P0, PT, PT, PT, UP0, 0x80, 0x0 ;  /* 0x000000000000781c */ /* 0x000fda0003f0f008 */
[----:B------:R-:W-:Y:S05]  /*0680*/  @P0 EXIT ;  /* 0x000000000000094d */ /* 0x000fea0003800000 */
[----:B------:R-:W-:Y:S01]  /*0690*/  IMAD.MOV.U32 R5, RZ, RZ, -0x1 ;  /* 0xffffffffff057424 */ /* 0x000fe200078e00ff */
[----:B------:R-:W-:Y:S01]  /*06a0*/  ULDC.64 UR4, c[0x0][0x650] ;  /* 0x0001940000047ab9 */ /* 0x000fe20000000a00 */
[----:B------:R-:W-:Y:S01]  /*06b0*/  IMAD.MOV.U32 R4, RZ, RZ, -0x1 ;  /* 0xffffffffff047424 */ /* 0x000fe200078e00ff */
[----:B------:R-:W-:Y:S01]  /*06c0*/  ISETP.GE.U32.AND P0, PT, R10, UR4, PT ;  /* 0x000000040a007c0c */ /* 0x000fe2000bf06070 */
[----:B------:R-:W-:Y:S01]  /*06d0*/  UMOV UR10, 0xffffffff ;  /* 0xffffffff000a7882 */ /* 0x000fe20000000000 */
[----:B------:R0:W-:Y:S01]  /*06e0*/  STL [R1+0x464], R5 ;  /* 0x0004640501007387 */ /* 0x0001e20000100800 */
[----:B------:R-:W-:Y:S02]  /*06f0*/  PRMT R0, RZ, 0x7610, R0 ;  /* 0x00007610ff007816 */ /* 0x000fe40000000000 */
[----:B------:R-:W-:Y:S01]  /*0700*/  ISETP.GE.U32.AND.EX P0, PT, R14, UR5, PT, P0 ;  /* 0x000000050e007c0c */ /* 0x000fe2000bf06100 */
[----:B------:R0:W-:-:S12]  /*0710*/  STL [R1+0x460], R4 ;  /* 0x0004600401007387 */ /* 0x0001d80000100800 */
[----:B0-----:R-:W-:Y:S05]  /*0720*/  @P0 BRA `(.L_x_4) ;  /* 0x00000004006c0947 */ /* 0x001fea0003800000 */
[----:B------:R-:W-:Y:S01]  /*0730*/  ULDC.64 UR14, c[0x0][0x628] ;  /* 0x00018a00000e7ab9 */ /* 0x000fe20000000a00 */
[----:B------:R-:W0:Y:S01]  /*0740*/  LDC.64 R12, c[0x0][0x620] ;  /* 0x00018800ff0c7b82 */ /* 0x000e220000000a00 */
[----:B------:R-:W-:Y:S01]  /*0750*/  ISETP.NE.U32.AND P0, PT, RZ, UR14, PT ;  /* 0x0000000eff007c0c */ /* 0x000fe2000bf05070 */
[----:B------:R-:W-:Y:S01]  /*0760*/  ULDC UR11, c[0x0][0x630] ;  /* 0x00018c00000b7ab9 */ /* 0x000fe20000000800 */
[----:B------:R-:W-:Y:S02]  /*0770*/  R2UR UR4, R10 ;  /* 0x000000000a0472ca */ /* 0x000fe400000e0000 */
[----:B------:R-:W-:Y:S02]  /*0780*/  ISETP.NE.AND.EX P0, PT, RZ, UR15, PT, P0 ;  /* 0x0000000fff007c0c */ /* 0x000fe4000bf05300 */
[----:B------:R-:W-:-:S11]  /*0790*/  R2UR UR5, R14 ;  /* 0x000000000e0572ca */ /* 0x000fd600000e0000 */
[----:B------:R-:W-:Y:S05]  /*07a0*/  @!P0 BRA `(.L_x_5) ;  /* 0x0000000000308947 */ /* 0x000fea0003800000 */
[----:B------:R-:W-:Y:S01]  /*07b0*/  R2UR UR4, R10 ;  /* 0x000000000a0472ca */ /* 0x000fe200000e0000 */
[----:B------:R-:W-:Y:S01]  /*07c0*/  ULDC UR8, c[0x0][0x634] ;  /* 0x00018d0000087ab9 */ /* 0x000fe20000000800 */
[----:B------:R-:W-:-:S11]  /*07d0*/  R2UR UR10, R14 ;  /* 0x000000000e0a72ca */ /* 0x000fd600000e0000 */
[----:B------:R-:W-:-:S04]  /*07e0*/  UIADD3 UR8, UP0, UR4, UR8, URZ ;  /* 0x0000000804087290 */ /* 0x000fc8000ff1e03f */
[----:B------:R-:W-:-:S04]  /*07f0*/  UIADD3.X UR10, URZ, UR10, URZ, UP0, !UPT ;  /* 0x0000000a3f0a7290 */ /* 0x000fc800087fe43f */
[----:B------:R-:W-:-:S04]  /*0800*/  UIMAD.WIDE.U32 UR4, UR10, UR14, URZ ;  /* 0x0000000e0a0472a5 */ /* 0x000fc8000f8e003f */
[----:B------:R-:W-:Y:S02]  /*0810*/  UIMAD.WIDE.U32 UR6, UP0, UR8, UR15, UR4 ;  /* 0x0000000f080672a5 */ /* 0x000fe4000f800004 */
[----:B------:R-:W-:Y:S02]  /*0820*/  UIMAD.WIDE.U32 UR4, UR8, UR14, URZ ;  /* 0x0000000e080472a5 */ /* 0x000fe4000f8e003f */
[----:B------:R-:W-:Y:S02]  /*0830*/  UIADD3.X UR9, URZ, URZ, URZ, UP0, !UPT ;  /* 0x0000003f3f097290 */ /* 0x000fe400087fe43f */
[----:B------:R-:W-:Y:S01]  /*0840*/  UIADD3 URZ, UP0, UR5, UR6, URZ ;  /* 0x00000006053f7290 */ /* 0x000fe2000ff1e03f */
[----:B------:R-:W-:-:S03]  /*0850*/  UMOV UR8, UR7 ;  /* 0x0000000700087c82 */ /* 0x000fc60008000000 */
[----:B------:R-:W-:-:S12]  /*0860*/  UIMAD.WIDE.U32.X UR4, UR10, UR15, UR8, UP0 ;  /* 0x0000000f0a0472a5 */ /* 0x000fd800080e0408 */
.L_x_5:
[----:B------:R-:W-:Y:S01]  /*0870*/  USHF.R.U64 UR10, UR4, UR11, UR5 ;  /* 0x0000000b040a7299 */ /* 0x000fe20008001205 */
[----:B------:R-:W1:Y:S01]  /*0880*/  LDC R8, c[0x0][0x618] ;  /* 0x00018600ff087b82 */ /* 0x000e620000000800 */
[----:B------:R-:W-:Y:S01]  /*0890*/  USHF.R.U32.HI UR4, URZ, UR11, UR5 ;  /* 0x0000000b3f047299 */ /* 0x000fe20008011605 */
[----:B------:R-:W-:Y:S01]  /*08a0*/  I2FP.F32.U32 R0, R2 ;  /* 0x0000000200007245 */ /* 0x000fe20000201000 */
[----:B------:R-:W-:Y:S01]  /*08b0*/  IMAD.MOV.U32 R4, RZ, RZ, R10 ;  /* 0x000000ffff047224 */ /* 0x000fe200078e000a */
[----:B------:R-:W-:Y:S01]  /*08c0*/  ULDC UR5, c[0x0][0x150] ;  /* 0x0000540000057ab9 */ /* 0x000fe20000000800 */
[----:B------:R-:W-:Y:S01]  /*08d0*/  IADD3 R7, P0, RZ, -UR10, RZ ;  /* 0x8000000aff077c10 */ /* 0x000fe2000ff1e0ff */
[----:B------:R-:W-:Y:S02]  /*08e0*/  IMAD.MOV.U32 R5, RZ, RZ, R14 ;  /* 0x000000ffff057224 */ /* 0x000fe400078e000e */
[----:B------:R-:W-:Y:S01]  /*08f0*/  FMUL R0, R0, UR5 ;  /* 0x0000000500007c20 */ /* 0x000fe20008400000 */
[----:B------:R-:W2:Y:S01]  /*0900*/  LDC.64 R20, c[0x0][0x640] ;  /* 0x00019000ff147b82 */ /* 0x000ea20000000a00 */
[----:B------:R-:W-:Y:S01]  /*0910*/  IMAD.X R9, RZ, RZ, ~UR4, P0 ;  /* 0x80000004ff097e24 */ /* 0x000fe200080e06ff */
[----:B------:R-:W-:Y:S01]  /*0920*/  ULDC UR4, c[0x0][0x154] ;  /* 0x0000550000047ab9 */ /* 0x000fe20000000800 */
[----:B0-----:R-:W-:-:S02]  /*0930*/  IMAD.WIDE.U32 R4, R7, R12, R4 ;  /* 0x0000000c07047225 */ /* 0x001fc400078e0004 */
[----:B------:R-:W0:Y:S03]  /*0940*/  F2I.U32.TRUNC.NTZ R0, R0 ;  /* 0x0000000000007305 */ /* 0x000e26000020f000 */
[----:B------:R-:W3:Y:S01]  /*0950*/  LDC R3, c[0x0][0x144] ;  /* 0x00005100ff037b82 */ /* 0x000ee20000000800 */
[----:B------:R-:W-:-:S04]  /*0960*/  IMAD R6, R9, R12, RZ ;  /* 0x0000000c09067224 */ /* 0x000fc800078e02ff */
[----:B------:R-:W-:-:S03]  /*0970*/  IMAD R7, R7, R13, R6 ;  /* 0x0000000d07077224 */ /* 0x000fc600078e0206 */
[----:B------:R-:W4:Y:S01]  /*0980*/  LDC R10, c[0x0][0x608] ;  /* 0x00018200ff0a7b82 */ /* 0x000f220000000800 */
[----:B------:R-:W-:Y:S02]  /*0990*/  IMAD.IADD R5, R5, 0x1, R7 ;  /* 0x0000000105057824 */ /* 0x000fe400078e0207 */
[----:B------:R-:W-:Y:S02]  /*09a0*/  IMAD.MOV.U32 R7, RZ, RZ, -0x1 ;  /* 0xffffffffff077424 */ /* 0x000fe400078e00ff */
[----:B0-----:R-:W-:Y:S01]  /*09b0*/  IMAD.MOV R6, RZ, RZ, -R0 ;  /* 0x000000ffff067224 */ /* 0x001fe200078e0a00 */
[----:B-1----:R-:W-:Y:S02]  /*09c0*/  SHF.R.U64 R14, R4, R8, R5 ;  /* 0x00000008040e7219 */ /* 0x002fe40000001205 */
[----:B------:R-:W0:Y:S01]  /*09d0*/  LDC R18, c[0x0][0x658] ;  /* 0x00019600ff127b82 */ /* 0x000e220000000800 */
[----:B------:R-:W-:Y:S02]  /*09e0*/  I2FP.F32.U32 R4, R11 ;  /* 0x0000000b00047245 */ /* 0x000fe40000201000 */
[----:B--2---:R-:W-:-:S02]  /*09f0*/  ISETP.NE.U32.AND P0, PT, R20, RZ, PT ;  /* 0x000000ff1400720c */ /* 0x004fc40003f05070 */
[----:B------:R-:W-:Y:S01]  /*0a00*/  SHF.R.U32.HI R5, RZ, R8, R5 ;  /* 0x00000008ff057219 */ /* 0x000fe20000011605 */
[----:B------:R-:W-:Y:S01]  /*0a10*/  FMUL R4, R4, UR4 ;  /* 0x0000000404047c20 */ /* 0x000fe20008400000 */
[----:B------:R-:W-:Y:S01]  /*0a20*/  ISETP.NE.AND.EX P0, PT, R21, RZ, PT, P0 ;  /* 0x000000ff1500720c */ /* 0x000fe20003f05300 */
[----:B------:R-:W1:Y:S01]  /*0a30*/  LDC R12, c[0x0][0x148] ;  /* 0x00005200ff0c7b82 */ /* 0x000e620000000800 */
[----:B---3--:R-:W-:-:S07]  /*0a40*/  IMAD R0, R3, R6, R2 ;  /* 0x0000000603007224 */ /* 0x008fce00078e0202 */
[----:B------:R-:W2:Y:S01]  /*0a50*/  LDC R16, c[0x0][0x600] ;  /* 0x00018000ff107b82 */ /* 0x000ea20000000800 */
[-CC-:B----4-:R-:W-:Y:S02]  /*0a60*/  SHF.R.U64 R22, R14, R10.reuse, R5.reuse ;  /* 0x0000000a0e167219 */ /* 0x190fe40000001205 */
[----:B------:R-:W-:Y:S01]  /*0a70*/  SHF.R.U32.HI R3, RZ, R10, R5 ;  /* 0x0000000aff037219 */ /* 0x000fe20000011605 */
[----:B------:R-:W-:Y:S01]  /*0a80*/  IMAD.MOV.U32 R5, RZ, RZ, 0x1 ;  /* 0x00000001ff057424 */ /* 0x000fe200078e00ff */
[----:B------:R3:W4:Y:S03]  /*0a90*/  F2I.U32.TRUNC.NTZ R10, R4 ;  /* 0x00000004000a7305 */ /* 0x000726000020f000 */
[----:B------:R-:W1:Y:S01]  /*0aa0*/  LDC R15, c[0x0][0x648] ;  /* 0x00019200ff0f7b82 */ /* 0x000e620000000800 */
[-C--:B0-----:R-:W-:Y:S02]  /*0ab0*/  SHF.L.U32 R2, R7, R18.reuse, RZ ;  /* 0x0000001207027219 */ /* 0x081fe400000006ff */
[----:B------:R-:W-:-:S02]  /*0ac0*/  SHF.R.U64 R24, R22, R18, R3 ;  /* 0x0000001216187219 */ /* 0x000fc40000001203 */
[----:B------:R-:W-:Y:S02]  /*0ad0*/  LOP3.LUT R9, RZ, R2, RZ, 0x33, !PT ;  /* 0x00000002ff097212 */ /* 0x000fe400078e33ff */
[-C--:B------:R-:W-:Y:S01]  /*0ae0*/  SHF.R.U32.HI R3, RZ, R18.reuse, R3 ;  /* 0x00000012ff037219 */ /* 0x080fe20000011603 */
[----:B------:R-:W0:Y:S01]  /*0af0*/  LDC R17, c[0x0][0x638] ;  /* 0x00018e00ff117b82 */ /* 0x000e220000000800 */
[----:B------:R-:W-:Y:S01]  /*0b00*/  SHF.L.U32 R8, R5, R18, RZ ;  /* 0x0000001205087219 */ /* 0x000fe200000006ff */
[----:B------:R-:W-:-:S06]  /*0b10*/  IMAD.MOV.U32 R2, RZ, RZ, R24 ;  /* 0x000000ffff027224 */ /* 0x000fcc00078e0018 */
[----:B------:R-:W0:Y:S01]  /*0b20*/  LDC R19, c[0x0][0x610] ;  /* 0x00018400ff137b82 */ /* 0x000e220000000800 */
[----:B---34-:R-:W-:Y:S05]  /*0b30*/  @!P0 BRA `(.L_x_6) ;  /* 0x0000000000288947 */ /* 0x018fea0003800000 */
[----:B------:R-:W3:Y:S02]  /*0b40*/  LDC R7, c[0x0][0x64c] ;  /* 0x00019300ff077b82 */ /* 0x000ee40000000800 */
[----:B---3--:R-:W-:-:S05]  /*0b50*/  IADD3 R7, P0, R24, R7, RZ ;  /* 0x0000000718077210 */ /* 0x008fca0007f1e0ff */
[----:B------:R-:W-:-:S04]  /*0b60*/  IMAD.X R13, RZ, RZ, R3, P0 ;  /* 0x000000ffff0d7224 */ /* 0x000fc800000e0603 */
[----:B------:R-:W-:-:S04]  /*0b70*/  IMAD.WIDE.U32 R2, R13, R20, RZ ;  /* 0x000000140d027225 */ /* 0x000fc800078e00ff */
[----:B------:R-:W-:-:S04]  /*0b80*/  IMAD.WIDE.U32 R4, P0, R7, R21, R2 ;  /* 0x0000001507047225 */ /* 0x000fc80007800002 */
[----:B------:R-:W-:-:S04]  /*0b90*/  IMAD.WIDE.U32 R2, R7, R20, RZ ;  /* 0x0000001407027225 */ /* 0x000fc800078e00ff */
[----:B------:R-:W-:Y:S01]  /*0ba0*/  IMAD.X R7, RZ, RZ, RZ, P0 ;  /* 0x000000ffff077224 */ /* 0x000fe200000e06ff */
[----:B------:R-:W-:Y:S01]  /*0bb0*/  IADD3 RZ, P0, R3, R4, RZ ;  /* 0x0000000403ff7210 */ /* 0x000fe20007f1e0ff */
[----:B------:R-:W-:-:S04]  /*0bc0*/  IMAD.MOV.U32 R6, RZ, RZ, R5 ;  /* 0x000000ffff067224 */ /* 0x000fc800078e0005 */
[----:B------:R-:W-:-:S08]  /*0bd0*/  IMAD.WIDE.U32.X R2, R13, R21, R6, P0 ;  /* 0x000000150d027225 */ /* 0x000fd000000e0406 */
.L_x_6:
[----:B-1----:R-:W-:Y:S01]  /*0be0*/  SHF.R.U64 R2, R2, R15, R3 ;  /* 0x0000000f02027219 */ /* 0x002fe20000001203 */
[----:B--2---:R-:W-:Y:S01]  /*0bf0*/  VIADD R3, R16, 0xffffffff ;  /* 0xffffffff10037836 */ /* 0x004fe20000000000 */
[----:B------:R-:W-:Y:S01]  /*0c00*/  LOP3.LUT R9, R22, R9, RZ, 0xc0, !PT ;  /* 0x0000000916097212 */ /* 0x000fe200078ec0ff */
[----:B------:R-:W-:Y:S02]  /*0c10*/  IMAD.MOV R10, RZ, RZ, -R10 ;  /* 0x000000ffff0a7224 */ /* 0x000fe400078e0a0a */
[----:B------:R-:W-:Y:S01]  /*0c20*/  IMAD.MOV R4, RZ, RZ, -R2 ;  /* 0x000000ffff047224 */ /* 0x000fe200078e0a02 */
[----:B------:R-:W-:Y:S01]  /*0c30*/  LOP3.LUT R14, R14, R3, RZ, 0xc0, !PT ;  /* 0x000000030e0e7212 */ /* 0x000fe200078ec0ff */
[----:B------:R-:W-:Y:S02]  /*0c40*/  @P4 IMAD R0, R12, R10, R11 ;  /* 0x0000000a0c004224 */ /* 0x000fe400078e020b */
[----:B------:R-:W-:Y:S02]  /*0c50*/  IMAD R9, R8, R2, R9 ;  /* 0x0000000208097224 */ /* 0x000fe400078e0209 */
[----:B0-----:R-:W-:-:S02]  /*0c60*/  IMAD R3, R4, R17, R24 ;  /* 0x0000001104037224 */ /* 0x001fc400078e0218 */
[----:B------:R-:W-:Y:S02]  /*0c70*/  IMAD R2, R9, R19, R0 ;  /* 0x0000001309027224 */ /* 0x000fe400078e0200 */
[----:B------:R-:W-:Y:S02]  /*0c80*/  IMAD R3, R3, R16, R14 ;  /* 0x0000001003037224 */ /* 0x000fe400078e020e */
[----:B------:R-:W-:-:S03]  /*0c90*/  IMAD.MOV.U32 R0, RZ, RZ, 0x1 ;  /* 0x00000001ff007424 */ /* 0x000fc600078e00ff */
[----:B------:R-:W-:Y:S02]  /*0ca0*/  SEL R4, R3, R2, !P4 ;  /* 0x0000000203047207 */ /* 0x000fe40006000000 */
[----:B------:R-:W-:-:S03]  /*0cb0*/  SEL R2, R2, R3, !P4 ;  /* 0x0000000302027207 */ /* 0x000fc60006000000 */
[----:B------:R0:W-:Y:S04]  /*0cc0*/  STL [R1+0x460], R4 ;  /* 0x0004600401007387 */ /* 0x0001e80000100800 */
[----:B------:R0:W-:Y:S02]  /*0cd0*/  STL [R1+0x464], R2 ;  /* 0x0004640201007387 */ /* 0x0001e40000100800 */
.L_x_4:
[----:B------:R-:W-:-:S08]  /*0ce0*/  NOP ;  /* 0x0000000000007918 */ /* 0x000fd00000000000 */
[----:B------:R-:W1:Y:S02]  /*0cf0*/  USETMAXREG.TRY_ALLOC.CTAPOOL UP0, 0xf0 ;  /* 0x000000f0000079c8 */ /* 0x000e640008000600 */
[----:B-1----:R-:W-:-:S13]  /*0d00*/  PLOP3.LUT P0, PT, PT, PT, UP0, 0x80, 0x0 ;  /* 0x000000000000781c */ /* 0x002fda0003f0f008 */
[----:B------:R-:W-:Y:S05]  /*0d10*/  @!P0 BRA `(.L_x_4) ;  /* 0xfffffffc00f08947 */ /* 0x000fea000383ffff */
[----:B------:R-:W-:Y:S01]  /*0d20*/  ULDC.64 UR4, c[0x0][0x598] ;  /* 0x0001660000047ab9 */ /* 0x000fe20000000a00 */
[----:B------:R-:W-:Y:S01]  /*0d30*/  ULDC.64 UR20, c[0x0][0x208] ;  /* 0x0000820000147ab9 */ /* 0x000fe20000000a00 */
[----:B------:R-:W-:-:S04]  /*0d40*/  ISETP.NE.U32.AND P0, PT, RZ, UR4, PT ;  /* 0x00000004ff007c0c */ /* 0x000fc8000bf05070 */
[----:B------:R-:W-:-:S13]  /*0d50*/  ISETP.NE.AND.EX P0, PT, RZ, UR5, PT, P0 ;  /* 0x00000005ff007c0c */ /* 0x000fda000bf05300 */
[----:B------:R-:W-:Y:S05]  /*0d60*/  @!P0 BRA `(.L_x_7) ;  /* 0x0000000000208947 */ /* 0x000fea0003800000 */
[----:B0-----:R-:W0:Y:S02]  /*0d70*/  LDC.64 R2, c[0x0][0x598] ;  /* 0x00016600ff027b82 */ /* 0x001e240000000a00 */
[----:B0-----:R-:W2:Y:S02]  /*0d80*/  LDG.E.64 R2, desc[UR20][R2.64] ;  /* 0x0000001402027981 */ /* 0x001ea4000c1e1b00 */
[----:B--2---:R-:W-:-:S04]  /*0d90*/  ISETP.NE.U32.AND P0, PT, R2, RZ, PT ;  /* 0x000000ff0200720c */ /* 0x004fc80003f05070 */
[----:B------:R-:W-:-:S13]  /*0da0*/  ISETP.NE.AND.EX P0, PT, R3, RZ, PT, P0 ;  /* 0x000000ff0300720c */ /* 0x000fda0003f05300 */
[----:B------:R-:W-:Y:S05]  /*0db0*/  @!P0 BRA `(.L_x_7) ;  /* 0x00000000000c8947 */ /* 0x000fea0003800000 */
[----:B------:R-:W2:Y:S02]  /*0dc0*/  LD.E R2, desc[UR20][R2.64] ;  /* 0x0000001402027980 */ /* 0x000ea4000c101900 */
[----:B--2---:R-:W-:Y:S01]  /*0dd0*/  R2UR UR22, R2 ;  /* 0x00000000021672ca */ /* 0x004fe200000e0000 */
[----:B------:R-:W-:-:S14]  /*0de0*/  BRA `(.L_x_8) ;  /* 0x0000000000247947 */ /* 0x000fdc0003800000 */
.L_x_7:
[----:B------:R-:W-:Y:S02]  /*0df0*/  ULDC.64 UR4, c[0x0][0x588] ;  /* 0x0001620000047ab9 */ /* 0x000fe40000000a00 */
[----:B------:R-:W-:-:S04]  /*0e00*/  ISETP.NE.U32.AND P0, PT, RZ, UR4, PT ;  /* 0x00000004ff007c0c */ /* 0x000fc8000bf05070 */
[----:B------:R-:W-:-:S13]  /*0e10*/  ISETP.NE.AND.EX P0, PT, RZ, UR5, PT, P0 ;  /* 0x00000005ff007c0c */ /* 0x000fda000bf05300 */
[----:B------:R-:W-:Y:S05]  /*0e20*/  @!P0 BRA `(.L_x_9) ;  /* 0x0000000000108947 */ /* 0x000fea0003800000 */
[----:B0-----:R-:W0:Y:S02]  /*0e30*/  LDC.64 R2, c[0x0][0x588] ;  /* 0x00016200ff027b82 */ /* 0x001e240000000a00 */
[----:B0-----:R-:W2:Y:S02]  /*0e40*/  LDG.E R2, desc[UR20][R2.64] ;  /* 0x0000001402027981 */ /* 0x001ea4000c1e1900 */
[----:B--2---:R-:W-:Y:S01]  /*0e50*/  R2UR UR22, R2 ;  /* 0x00000000021672ca */ /* 0x004fe200000e0000 */
[----:B------:R-:W-:-:S14]  /*0e60*/  BRA `(.L_x_8) ;  /* 0x0000000000047947 */ /* 0x000fdc0003800000 */
.L_x_9:
[----:B------:R-:W-:-:S05]  /*0e70*/  ULDC UR22, c[0x0][0x580] ;  /* 0x0001600000167ab9 */ /* 0x000fca0000000800 */
.L_x_8:
[----:B------:R-:W-:Y:S02]  /*0e80*/  ULDC.64 UR4, c[0x0][0x5a0] ;  /* 0x0001680000047ab9 */ /* 0x000fe40000000a00 */
        /* <DEDUP_REMOVED lines=11> */
.L_x_10:
        /* <DEDUP_REMOVED lines=8> */
.L_x_12:
[----:B------:R-:W-:-:S05]  /*0fc0*/  ULDC UR23, c[0x0][0x584] ;  /* 0x0001610000177ab9 */ /* 0x000fca0000000800 */
.L_x_11:
[----:B------:R-:W-:-:S13]  /*0fd0*/  LOP3.LUT P0, RZ, R0, 0xff, RZ, 0xc0, !PT ;  /* 0x000000ff00ff7812 */ /* 0x000fda000780c0ff */
[----:B------:R-:W-:Y:S05]  /*0fe0*/  @!P0 EXIT ;  /* 0x000000000000894d */ /* 0x000fea0003800000 */
[----:B------:R-:W-:Y:S01]  /*0ff0*/  ULDC UR4, c[0x0][0x28c] ;  /* 0x0000a30000047ab9 */ /* 0x000fe20000000800 */
[----:B------:R-:W-:Y:S02]  /*1000*/  ULOP3.LUT UR24, UR13, 0x1, URZ, 0xfc, !UPT ;  /* 0x000000010d187892 */ /* 0x000fe4000f8efc3f */
[----:B------:R-:W-:-:S04]  /*1010*/  UIADD3 UR4, UR4, 0x1f, URZ ;  /* 0x0000001f04047890 */ /* 0x000fc8000fffe03f */
[----:B------:R-:W-:-:S04]  /*1020*/  USHF.R.S32.HI UR5, URZ, 0x1f, UR4 ;  /* 0x0000001f3f057899 */ /* 0x000fc80008011404 */
[----:B------:R-:W-:-:S03]  /*1030*/  ULEA.HI UR5, UR5, UR4, URZ, 0x5 ;  /* 0x0000000405057291 */ /* 0x000fc6000f8f283f */
[----:B------:R-:W-:Y:S01]  /*1040*/  UMOV UR4, URZ ;  /* 0x0000003f00047c82 */ /* 0x000fe20008000000 */
[----:B------:R-:W-:-:S03]  /*1050*/  USHF.R.S32.HI UR9, URZ, 0x5, UR5 ;  /* 0x000000053f097899 */ /* 0x000fc60008011405 */
[----:B------:R-:W-:-:S09]  /*1060*/  UMOV UR5, URZ ;  /* 0x0000003f00057c82 */ /* 0x000fd20008000000 */
.L_x_549:
[----:B------:R-:W-:Y:S01]  /*1070*/  STL [R1+0x454], RZ ;  /* 0x000454ff01007387 */ /* 0x000fe20000100800 */
[----:B-1----:R-:W1:Y:S01]  /*1080*/  S2UR UR16, SR_CgaCtaId ;  /* 0x00000000001079c3 */ /* 0x002e620000008800 */
[----:B------:R-:W-:Y:S01]  /*1090*/  UMOV UR15, 0x400 ;  /* 0x00000400000f7882 */ /* 0x000fe20000000000 */
[----:B------:R-:W-:Y:S01]  /*10a0*/  UMOV UR6, URZ ;  /* 0x0000003f00067c82 */ /* 0x000fe20008000000 */
[----:B------:R-:W-:Y:S01]  /*10b0*/  STL [R1+0x450], RZ ;  /* 0x000450ff01007387 */ /* 0x000fe20000100800 */
[----:B------:R-:W-:Y:S01]  /*10c0*/  UMOV UR7, URZ ;  /* 0x0000003f00077c82 */ /* 0x000fe20008000000 */
[----:B------:R-:W-:Y:S01]  /*10d0*/  UMOV UR8, URZ ;  /* 0x0000003f00087c82 */ /* 0x000fe20008000000 */
[----:B------:R-:W-:Y:S01]  /*10e0*/  CS2R R236, SRZ ;  /* 0x0000000000ec7805 */ /* 0x000fe2000001ff00 */
[----:B------:R-:W-:Y:S01]  /*10f0*/  STL [R1+0x44c], RZ ;  /* 0x00044cff01007387 */ /* 0x000fe20000100800 */
[----:B0-----:R-:W0:Y:S01]  /*1100*/  LDC R2, c[0x0][0x28c] ;  /* 0x0000a300ff027b82 */ /* 0x001e220000000800 */
[----:B------:R-:W-:-:S02]  /*1110*/  CS2R R234, SRZ ;  /* 0x0000000000ea7805 */ /* 0x000fc4000001ff00 */
[----:B------:R-:W-:Y:S01]  /*1120*/  CS2R R232, SRZ ;  /* 0x0000000000e87805 */ /* 0x000fe2000001ff00 */
[----:B------:R-:W-:Y:S01]  /*1130*/  STL [R1+0x448], RZ ;  /* 0x000448ff01007387 */ /* 0x000fe20000100800 */
[----:B------:R-:W-:Y:S02]  /*1140*/  CS2R R230, SRZ ;  /* 0x0000000000e67805 */ /* 0x000fe4000001ff00 */
[----:B------:R-:W-:Y:S02]  /*1150*/  CS2R R228, SRZ ;  /* 0x0000000000e47805 */ /* 0x000fe4000001ff00 */
[----:B------:R-:W-:Y:S01]  /*1160*/  CS2R R226, SRZ ;  /* 0x0000000000e27805 */ /* 0x000fe2000001ff00 */
[----:B------:R-:W-:Y:S01]  /*1170*/  STL [R1+0x444], RZ ;  /* 0x000444ff01007387 */ /* 0x000fe20000100800 */
[----:B------:R-:W-:Y:S02]  /*1180*/  CS2R R224, SRZ ;  /* 0x0000000000e07805 */ /* 0x000fe4000001ff00 */
        /* <DEDUP_REMOVED lines=15> */
[----:B0-----:R-:W-:Y:S02]  /*1280*/  ISETP.GE.AND P0, PT, R2, 0x1, PT ;  /* 0x000000010200780c */ /* 0x001fe40003f06270 */
        /* <DEDUP_REMOVED lines=131> */
[----:B------:R-:W-:-:S03]  /*1ac0*/  CS2R R150, SRZ ;  /* 0x0000000000967805 */ /* 0x000fc6000001ff00 */
[----:B------:R-:W-:Y:S04]  /*1ad0*/  STL [R1+0x3ac], RZ ;  /* 0x0003acff01007387 */ /* 0x000fe80000100800 */
        /* <DEDUP_REMOVED lines=107> */
[----:B------:R-:W-:Y:S04]  /*2190*/  STL [R1], RZ ;  /* 0x000000ff01007387 */ /* 0x000fe80000100800 */
        /* <DEDUP_REMOVED lines=39> */
[----:B------:R-:W-:Y:S01]  /*2410*/  STL [R1+0xa0], RZ ;  /* 0x0000a0ff01007387 */ /* 0x000fe20000100800 */
[----:B------:R-:W0:Y:S03]  /*2420*/  S2R R0, SR_TID.X ;  /* 0x0000000000007919 */ /* 0x000e260000002100 */
        /* <DEDUP_REMOVED lines=8> */
[----:B0-----:R-:W-:-:S03]  /*24b0*/  LOP3.LUT R0, R0, 0x80, RZ, 0xc0, !PT ;  /* 0x0000008000007812 */ /* 0x001fc600078ec0ff */
[----:B------:R-:W-:Y:S01]  /*24c0*/  STL [R1+0xc4], RZ ;  /* 0x0000c4ff01007387 */ /* 0x000fe20000100800 */
[----:B------:R-:W-:-:S03]  /*24d0*/  SHF.R.U32.HI R0, RZ, 0x7, R0 ;  /* 0x00000007ff007819 */ /* 0x000fc60000011600 */
        /* <DEDUP_REMOVED lines=33> */
[----:B------:R-:W0:Y:S04]  /*26f0*/  SHFL.IDX PT, R0, R0, RZ, 0x1f ;  /* 0x00001fff00007589 */ /* 0x000e2800000e0000 */
[----:B--2---:R2:W-:Y:S04]  /*2700*/  STL [R1+0x14c], RZ ;  /* 0x00014cff01007387 */ /* 0x0045e80000100800 */
[----:B------:R2:W-:Y:S04]  /*2710*/  STL [R1+0x150], RZ ;  /* 0x000150ff01007387 */ /* 0x0005e80000100800 */
[----:B------:R2:W-:Y:S04]  /*2720*/  STL [R1+0x154], RZ ;  /* 0x000154ff01007387 */ /* 0x0005e80000100800 */
[----:B------:R2:W-:Y:S04]  /*2730*/  STL [R1+0x158], RZ ;  /* 0x000158ff01007387 */ /* 0x0005e80000100800 */
[----:B------:R2:W-:Y:S04]  /*2740*/  STL [R1+0x15c], RZ ;  /* 0x00015cff01007387 */ /* 0x0005e80000100800 */
[----:B------:R2:W-:Y:S01]  /*2750*/  STL [R1+0x160], RZ ;  /* 0x000160ff01007387 */ /* 0x0005e20000100800 */
[----:B0-----:R-:W-:Y:S01]  /*2760*/  R2UR UR12, R0 ;  /* 0x00000000000c72ca */ /* 0x001fe200000e0000 */
[----:B------:R-:W-:-:S02]  /*2770*/  IMAD.U32 R0, RZ, RZ, UR4 ;  /* 0x00000004ff007e24 */ /* 0x000fc4000f8e00ff */
[----:B------:R2:W-:Y:S04]  /*2780*/  STL [R1+0x164], RZ ;  /* 0x000164ff01007387 */ /* 0x0005e80000100800 */
[----:B------:R2:W-:Y:S04]  /*2790*/  STL [R1+0x168], RZ ;  /* 0x000168ff01007387 */ /* 0x0005e80000100800 */
[----:B------:R2:W-:Y:S02]  /*27a0*/  STL [R1+0x16c], RZ ;  /* 0x00016cff01007387 */ /* 0x0005e40000100800 */
[----:B------:R-:W-:-:S02]  /*27b0*/  ULEA.HI UR11, UR12, UR12, URZ, 0x1 ;  /* 0x0000000c0c0b7291 */ /* 0x000fc4000f8f083f */
[----:B------:R2:W-:Y:S02]  /*27c0*/  STL [R1+0x170], RZ ;  /* 0x000170ff01007387 */ /* 0x0005e40000100800 */
[----:B------:R-:W-:Y:S02]  /*27d0*/  ULOP3.LUT UR14, UR11, 0x1ffffe, URZ, 0xc0, !UPT ;  /* 0x001ffffe0b0e7892 */ /* 0x000fe4000f8ec03f */
[----:B------:R2:W-:Y:S01]  /*27e0*/  STL [R1+0x174], RZ ;  /* 0x000174ff01007387 */ /* 0x0005e20000100800 */
[----:B-1----:R-:W-:Y:S02]  /*27f0*/  ULEA UR11, UR16, UR15, 0x18 ;  /* 0x0000000f100b7291 */ /* 0x002fe4000f8ec03f */
[----:B------:R-:W-:Y:S01]  /*2800*/  UIADD3 UR14, UR12, -UR14, URZ ;  /* 0x8000000e0c0e7290 */ /* 0x000fe2000fffe03f */
[----:B------:R2:W-:Y:S03]  /*2810*/  STL [R1+0x178], RZ ;  /* 0x000178ff01007387 */ /* 0x0005e60000100800 */
[----:B------:R-:W-:Y:S01]  /*2820*/  ULEA UR14, UR14, UR11, 0xb ;  /* 0x0000000b0e0e7291 */ /* 0x000fe2000f8e583f */
[----:B------:R2:W-:Y:S03]  /*2830*/  STL [R1+0x17c], RZ ;  /* 0x00017cff01007387 */ /* 0x0005e60000100800 */
[----:B------:R-:W-:Y:S01]  /*2840*/  UIADD3 UR14, UR14, 0x180, URZ ;  /* 0x000001800e0e7890 */ /* 0x000fe2000fffe03f */
[----:B------:R2:W-:Y:S03]  /*2850*/  STL [R1+0x180], RZ ;  /* 0x000180ff01007387 */ /* 0x0005e60000100800 */
[----:B------:R-:W-:Y:S01]  /*2860*/  USHF.R.U32.HI UR12, URZ, 0x4, UR14 ;  /* 0x000000043f0c7899 */ /* 0x000fe2000801160e */
[----:B------:R2:W-:Y:S02]  /*2870*/  STL [R1+0x184], RZ ;  /* 0x000184ff01007387 */ /* 0x0005e40000100800 */
[----:B------:R-:W-:Y:S01]  /*2880*/  UMOV UR14, UR5 ;  /* 0x00000005000e7c82 */ /* 0x000fe20008000000 */
[----:B------:R-:W-:Y:S01]  /*2890*/  ULOP3.LUT UR12, UR12, 0x3fff, URZ, 0xc0, !UPT ;  /* 0x00003fff0c0c7892 */ /* 0x000fe2000f8ec03f */
[----:B------:R2:W-:Y:S04]  /*28a0*/  STL [R1+0x188], RZ ;  /* 0x000188ff01007387 */ /* 0x0005e80000100800 */
        /* <DEDUP_REMOVED lines=28> */
[----:B------:R2:W-:Y:S01]  /*2a70*/  STL [R1+0x1fc], RZ ;  /* 0x0001fcff01007387 */ /* 0x0005e20000100800 */
[----:B------:R-:W-:Y:S05]  /*2a80*/  @!P0 BRA `(.L_x_13) ;  /* 0x0000003400dc8947 */ /* 0x000fea0003800000 */
[----:B------:R-:W-:-:S06]  /*2a90*/  UISETP.NE.AND UP0, UPT, UR24, 0x3, UPT ;  /* 0x000000031800788c */ /* 0x000fcc000bf05270 */
[----:B------:R-:W-:-:S13]  /*2aa0*/  PLOP3.LUT P1, PT, PT, PT, UP0, 0x80, 0x0 ;  /* 0x000000000000781c */ /* 0x000fda0003f2f008 */
[----:B------:R-:W-:Y:S05]  /*2ab0*/  @!P1 BRA `(.L_x_14) ;  /* 0x0000000000049947 */ /* 0x000fea0003800000 */
[----:B------:R-:W-:Y:S01]  /*2ac0*/  BPT.TRAP 0x1 ;  /* 0x000000040000795c */ /* 0x000fe20000300000 */
.L_x_14:
[----:B------:R-:W-:Y:S01]  /*2ad0*/  ULEA UR7, UR5, UR11, 0x3 ;  /* 0x0000000b05077291 */ /* 0x000fe2000f8e183f */
[----:B------:R-:W-:-:S05]  /*2ae0*/  IMAD.U32 R0, RZ, RZ, UR4 ;  /* 0x00000004ff007e24 */ /* 0x000fca000f8e00ff */
[----:B------:R-:W-:-:S04]  /*2af0*/  SHF.L.U32 R0, R0, 0x1f, RZ ;  /* 0x0000001f00007819 */ /* 0x000fc800000006ff */
[----:B------:R0:W1:Y:S01]  /*2b00*/  SYNCS.PHASECHK.TRANS64.TRYWAIT P0, [UR7], R0 ;  /* 0x00000000ff0075a7 */ /* 0x0000620008000147 */
[----:B------:R-:W-:Y:S05]  /*2b10*/  @!P1 BRA `(.L_x_15) ;  /* 0x0000000000049947 */ /* 0x000fea0003800000 */
[----:B------:R-:W-:Y:S01]  /*2b20*/  BPT.TRAP 0x1 ;  /* 0x000000040000795c */ /* 0x000fe20000300000 */
.L_x_15:
[----:B------:R3:W-:Y:S01]  /*2b30*/  STL [R1+0x454], RZ ;  /* 0x000454ff01007387 */ /* 0x0007e20000100800 */
[----:B------:R-:W-:Y:S01]  /*2b40*/  UMOV UR6, 0x1 ;  /* 0x0000000100067882 */ /* 0x000fe20000000000 */
[----:B-1----:R-:W-:Y:S05]  /*2b50*/  @P0 BRA `(.L_x_16) ;  /* 0x0000000000080947 */ /* 0x002fea0003800000 */
[----:B------:R-:W1:Y:S02]  /*2b60*/  SYNCS.PHASECHK.TRANS64.TRYWAIT P0, [UR7], R0 ;  /* 0x00000000ff0075a7 */ /* 0x000e640008000147 */
[----:B-1----:R-:W-:Y:S05]  /*2b70*/  @!P0 BRA `(.L_x_17) ;  /* 0x00000208000c8947 */ /* 0x002fea0003800000 */
.L_x_16:
[----:B------:R-:W-:Y:S01]  /*2b80*/  UIADD3 UR7, UR11, 0xc180, URZ ;  /* 0x0000c1800b077890 */ /* 0x000fe2000fffe03f */
[----:B------:R-:W-:Y:S01]  /*2b90*/  WARPGROUP.ARRIVE ;  /* 0x00000000000079c5 */ /* 0x000fe20000000000 */
[----:B------:R-:W-:Y:S01]  /*2ba0*/  ULOP3.LUT UR16, UR12, 0x10000, URZ, 0xfc, !UPT ;  /* 0x000100000c107892 */ /* 0x000fe2000f8efc3f */
[----:B------:R-:W-:Y:S01]  /*2bb0*/  STL [R1+0x450], RZ ;  /* 0x000450ff01007387 */ /* 0x000fe20000100800 */
[----:B------:R-:W-:Y:S01]  /*2bc0*/  USHF.R.U32.HI UR7, URZ, 0x4, UR7 ;  /* 0x000000043f077899 */ /* 0x000fe20008011607 */
[----:B------:R-:W-:Y:S01]  /*2bd0*/  CS2R R236, SRZ ;  /* 0x0000000000ec7805 */ /* 0x000fe2000001ff00 */
[----:B------:R-:W-:Y:S01]  /*2be0*/  ULEA UR16, UR5, UR16, 0x9 ;  /* 0x0000001005107291 */ /* 0x000fe2000f8e483f */
[----:B------:R-:W-:Y:S01]  /*2bf0*/  STL [R1+0x44c], RZ ;  /* 0x00044cff01007387 */ /* 0x000fe20000100800 */
[----:B------:R-:W-:Y:S01]  /*2c00*/  ULOP3.LUT UR7, UR7, 0x3fff, URZ, 0xc0, !UPT ;  /* 0x00003fff07077892 */ /* 0x000fe2000f8ec03f */
[----:B------:R-:W-:Y:S01]  /*2c10*/  CS2R R234, SRZ ;  /* 0x0000000000ea7805 */ /* 0x000fe2000001ff00 */
[----:B------:R-:W-:Y:S01]  /*2c20*/  UMOV UR17, 0xc0000010 ;  /* 0xc000001000117882 */ /* 0x000fe20000000000 */
[----:B------:R-:W-:Y:S01]  /*2c30*/  UMOV UR19, 0xc0000010 ;  /* 0xc000001000137882 */ /* 0x000fe20000000000 */
[----:B------:R-:W-:Y:S01]  /*2c40*/  ULOP3.LUT UR7, UR7, 0x10000, URZ, 0xfc, !UPT ;  /* 0x0001000007077892 */ /* 0x000fe2000f8efc3f */
[----:B------:R-:W-:Y:S01]  /*2c50*/  STL [R1+0x448], RZ ;  /* 0x000448ff01007387 */ /* 0x000fe20000100800 */
[----:B------:R-:W-:-:S02]  /*2c60*/  CS2R R232, SRZ ;  /* 0x0000000000e87805 */ /* 0x000fc4000001ff00 */
[----:B------:R-:W-:Y:S01]  /*2c70*/  CS2R R230, SRZ ;  /* 0x0000000000e67805 */ /* 0x000fe2000001ff00 */
[----:B------:R-:W-:Y:S01]  /*2c80*/  ULEA UR18, UR5, UR7, 0x9 ;  /* 0x0000000705127291 */ /* 0x000fe2000f8e483f */
[----:B------:R-:W-:Y:S01]  /*2c90*/  STL [R1+0x444], RZ ;  /* 0x000444ff01007387 */ /* 0x000fe20000100800 */
[----:B------:R-:W-:Y:S01]  /*2ca0*/  CS2R R228, SRZ ;  /* 0x0000000000e47805 */ /* 0x000fe2000001ff00 */
[----:B------:R-:W-:Y:S01]  /*2cb0*/  ULDC UR7, c[0x0][0x50c] ;  /* 0x0001430000077ab9 */ /* 0x000fe20000000800 */
[----:B------:R-:W-:Y:S01]  /*2cc0*/  CS2R R226, SRZ ;  /* 0x0000000000e27805 */ /* 0x000fe2000001ff00 */
[----:B------:R-:W-:Y:S01]  /*2cd0*/  STL [R1+0x440], RZ ;  /* 0x000440ff01007387 */ /* 0x000fe20000100800 */
[----:B------:R-:W-:Y:S01]  /*2ce0*/  UISETP.NE.AND UP0, UPT, UR7, 0x1, UPT ;  /* 0x000000010700788c */ /* 0x000fe2000bf05270 */
[----:B------:R-:W-:Y:S02]  /*2cf0*/  CS2R R224, SRZ ;  /* 0x0000000000e07805 */ /* 0x000fe4000001ff00 */
[----:B------:R-:W-:Y:S01]  /*2d00*/  CS2R R222, SRZ ;  /* 0x0000000000de7805 */ /* 0x000fe2000001ff00 */
[----:B------:R-:W-:Y:S01]  /*2d10*/  QGMMA.64x256x32.F32.E5M2.E5M2 R4, gdesc[UR16], RZ, !UPT, gsb0 ;  /* 0x03e00000100479f3 */ /* 0x000fe2000c0038ff */
[----:B------:R-:W-:Y:S01]  /*2d20*/  STL [R1+0x43c], RZ ;  /* 0x00043cff01007387 */ /* 0x000fe20000100800 */
[----:B------:R-:W-:Y:S01]  /*2d30*/  UIADD3 UR16, UR16, 0x100, URZ ;  /* 0x0000010010107890 */ /* 0x000fe2000fffe03f */
[----:B------:R-:W-:Y:S01]  /*2d40*/  CS2R R220, SRZ ;  /* 0x0000000000dc7805 */ /* 0x000fe2000001ff00 */
[----:B------:R-:W-:Y:S01]  /*2d50*/  UMOV UR17, 0xc0000010 ;  /* 0xc000001000117882 */ /* 0x000fe20000000000 */
[----:B------:R-:W-:Y:S01]  /*2d60*/  STL [R1+0x438], RZ ;  /* 0x000438ff01007387 */ /* 0x000fe20000100800 */
[----:B------:R-:W-:Y:S01]  /*2d70*/  USEL UR7, URZ, 0x1, UP0 ;  /* 0x000000013f077887 */ /* 0x000fe20008000000 */
[----:B------:R-:W-:-:S02]  /*2d80*/  CS2R R218, SRZ ;  /* 0x0000000000da7805 */ /* 0x000fc4000001ff00 */
[----:B------:R-:W-:Y:S01]  /*2d90*/  CS2R R216, SRZ ;  /* 0x0000000000d87805 */ /* 0x000fe2000001ff00 */
[----:B------:R-:W-:Y:S01]  /*2da0*/  STL [R1+0x434], RZ ;  /* 0x000434ff01007387 */ /* 0x000fe20000100800 */
[----:B------:R-:W-:Y:S02]  /*2db0*/  CS2R R214, SRZ ;  /* 0x0000000000d67805 */ /* 0x000fe4000001ff00 */
[----:B------:R-:W-:Y:S02]  /*2dc0*/  CS2R R212, SRZ ;  /* 0x0000000000d47805 */ /* 0x000fe4000001ff00 */
[----:B------:R-:W-:Y:S01]  /*2dd0*/  ISETP.NE.AND P0, PT, RZ, UR7, PT ;  /* 0x00000007ff007c0c */ /* 0x000fe2000bf05270 */
        /* <DEDUP_REMOVED lines=93> */
[----:B------:R-:W-:-:S02]  /*33b0*/  WARPGROUP.DEPBAR.LE gsb0, 0x0 ;  /* 0x00008000000079c5 */ /* 0x000fc40000010000 */
[----:B-1----:R-:W-:Y:S01]  /*33c0*/  IMAD.MOV.U32 R3, RZ, RZ, R129 ;  /* 0x000000ffff037224 */ /* 0x002fe200078e0081 */
[----:B------:R-:W-:Y:S01]  /*33d0*/  STL [R1+0x334], RZ ;  /* 0x000334ff01007387 */ /* 0x000fe20000100800 */
[----:B------:R-:W-:Y:S02]  /*33e0*/  IMAD.MOV.U32 R2, RZ, RZ, R130 ;  /* 0x000000ffff027224 */ /* 0x000fe400078e0082 */
[----:B0-----:R-:W-:Y:S01]  /*33f0*/  IMAD.MOV.U32 R0, RZ, RZ, R131 ;  /* 0x000000ffff007224 */ /* 0x001fe200078e0083 */
        /* <DEDUP_REMOVED lines=23> */
[----:B------:R0:W-:Y:S04]  /*3570*/  STL.64 [R1], R4 ;  /* 0x0000000401007387 */ /* 0x0001e80000100a00 */
[----:B------:R1:W-:Y:S04]  /*3580*/  STL.64 [R1+0x8], R6 ;  /* 0x0000080601007387 */ /* 0x0003e80000100a00 */
[----:B------:R4:W-:Y:S04]  /*3590*/  STL.64 [R1+0x10], R8 ;  /* 0x0000100801007387 */ /* 0x0009e80000100a00 */
[----:B------:R5:W-:Y:S01]  /*35a0*/  STL.64 [R1+0x18], R10 ;  /* 0x0000180a01007387 */ /* 0x000be20000100a00 */
[----:B0-----:R-:W-:-:S03]  /*35b0*/  CS2R R4, SRZ ;  /* 0x0000000000047805 */ /* 0x001fc6000001ff00 */
[----:B------:R0:W-:Y:S01]  /*35c0*/  STL.64 [R1+0x20], R12 ;  /* 0x0000200c01007387 */ /* 0x0001e20000100a00 */
[----:B-1----:R-:W-:-:S03]  /*35d0*/  CS2R R6, SRZ ;  /* 0x0000000000067805 */ /* 0x002fc6000001ff00 */
[----:B------:R1:W-:Y:S01]  /*35e0*/  STL.64 [R1+0x28], R14 ;  /* 0x0000280e01007387 */ /* 0x0003e20000100a00 */
[----:B----4-:R-:W-:-:S03]  /*35f0*/  CS2R R8, SRZ ;  /* 0x0000000000087805 */ /* 0x010fc6000001ff00 */
[----:B------:R4:W-:Y:S01]  /*3600*/  STL.64 [R1+0x30], R16 ;  /* 0x0000301001007387 */ /* 0x0009e20000100a00 */
[----:B-----5:R-:W-:-:S03]  /*3610*/  CS2R R10, SRZ ;  /* 0x00000000000a7805 */ /* 0x020fc6000001ff00 */
[----:B------:R5:W-:Y:S01]  /*3620*/  STL.64 [R1+0x38], R18 ;  /* 0x0000381201007387 */ /* 0x000be20000100a00 */
[----:B0-----:R-:W-:-:S03]  /*3630*/  CS2R R12, SRZ ;  /* 0x00000000000c7805 */ /* 0x001fc6000001ff00 */
[----:B------:R0:W-:Y:S01]  /*3640*/  STL.64 [R1+0x40], R20 ;  /* 0x0000401401007387 */ /* 0x0001e20000100a00 */
[----:B-1----:R-:W-:-:S03]  /*3650*/  CS2R R14, SRZ ;  /* 0x00000000000e7805 */ /* 0x002fc6000001ff00 */
[----:B------:R1:W-:Y:S01]  /*3660*/  STL.64 [R1+0x48], R22 ;  /* 0x0000481601007387 */ /* 0x0003e20000100a00 */
[----:B----4-:R-:W-:-:S03]  /*3670*/  CS2R R16, SRZ ;  /* 0x0000000000107805 */ /* 0x010fc6000001ff00 */
[----:B------:R-:W-:Y:S01]  /*3680*/  STL.64 [R1+0x50], R24 ;  /* 0x0000501801007387 */ /* 0x000fe20000100a00 */
[----:B-----5:R-:W-:-:S03]  /*3690*/  CS2R R18, SRZ ;  /* 0x0000000000127805 */ /* 0x020fc6000001ff00 */
[----:B------:R-:W-:Y:S01]  /*36a0*/  STL.64 [R1+0x58], R26 ;  /* 0x0000581a01007387 */ /* 0x000fe20000100a00 */
[----:B0-----:R-:W-:-:S03]  /*36b0*/  CS2R R20, SRZ ;  /* 0x0000000000147805 */ /* 0x001fc6000001ff00 */
[----:B------:R-:W-:Y:S01]  /*36c0*/  STL.64 [R1+0x60], R28 ;  /* 0x0000601c01007387 */ /* 0x000fe20000100a00 */
[----:B-1----:R-:W-:-:S03]  /*36d0*/  CS2R R22, SRZ ;  /* 0x0000000000167805 */ /* 0x002fc6000001ff00 */
[----:B------:R-:W-:Y:S04]  /*36e0*/  STL.64 [R1+0x68], R30 ;  /* 0x0000681e01007387 */ /* 0x000fe80000100a00 */
        /* <DEDUP_REMOVED lines=49> */
[----:B------:R0:W-:Y:S04]  /*3a00*/  STL.64 [R1+0x1f8], R130 ;  /* 0x0001f88201007387 */ /* 0x0001e80000100a00 */
[----:B------:R1:W-:Y:S04]  /*3a10*/  STL [R1+0x2d4], RZ ;  /* 0x0002d4ff01007387 */ /* 0x0003e80000100800 */
[----:B------:R1:W-:Y:S01]  /*3a20*/  STL [R1+0x2d0], RZ ;  /* 0x0002d0ff01007387 */ /* 0x0003e20000100800 */
[----:B0-----:R-:W-:-:S03]  /*3a30*/  WARPGROUP.ARRIVE ;  /* 0x00000000000079c5 */ /* 0x001fc60000000000 */
[----:B------:R1:W-:Y:S04]  /*3a40*/  STL [R1+0x2cc], RZ ;  /* 0x0002ccff01007387 */ /* 0x0003e80000100800 */
[----:B------:R1:W-:Y:S01]  /*3a50*/  STL [R1+0x2c8], RZ ;  /* 0x0002c8ff01007387 */ /* 0x0003e20000100800 */
[----:B------:R-:W-:Y:S03]  /*3a60*/  QGMMA.64x256x32.F32.E5M2.E5M2 R24, gdesc[UR16], RZ, !UPT, gsb0 ;  /* 0x03e00000101879f3 */ /* 0x000fe6000c0038ff */
        /* <DEDUP_REMOVED lines=50> */
[----:B------:R-:W-:-:S02]  /*3d90*/  WARPGROUP.DEPBAR.LE gsb0, 0x0 ;  /* 0x00008000000079c5 */ /* 0x000fc40000010000 */
[----:B------:R-:W-:Y:S05]  /*3da0*/  @!P0 BRA `(.L_x_18) ;  /* 0x0000002000f88947 */ /* 0x000fea0003800000 */
[----:B------:R-:W4:Y:S04]  /*3db0*/  LDL R4, [R1] ;  /* 0x0000000001047983 */ /* 0x000f280000100800 */
[----:B------:R-:W5:Y:S04]  /*3dc0*/  LDL R5, [R1+0x4] ;  /* 0x0000040001057983 */ /* 0x000f680000100800 */
[----:B------:R-:W2:Y:S04]  /*3dd0*/  LDL R6, [R1+0x8] ;  /* 0x0000080001067983 */ /* 0x000ea80000100800 */
[----:B------:R-:W3:Y:S04]  /*3de0*/  LDL R7, [R1+0xc] ;  /* 0x00000c0001077983 */ /* 0x000ee80000100800 */
        /* <DEDUP_REMOVED lines=100> */
[----:B------:R0:W-:Y:S04]  /*4430*/  STL [R1+0x4c0], R131 ;  /* 0x0004c08301007387 */ /* 0x0001e80000100800 */
[----:B0-----:R-:W3:Y:S04]  /*4440*/  LDL R131, [R1+0x1a0] ;  /* 0x0001a00001837983 */ /* 0x001ee80000100800 */
        /* <DEDUP_REMOVED lines=39> */
[----:B0-----:R-:W3:Y:S01]  /*46c0*/  LDL R151, [R1+0x1f0] ;  /* 0x0001f00001977983 */ /* 0x001ee20000100800 */
[----:B------:R-:W-:-:S01]  /*46d0*/  FADD R3, RZ, R3 ;  /* 0x00000003ff037221 */ /* 0x000fc20000000000 */
[----:B------:R-:W-:Y:S01]  /*46e0*/  FADD R2, RZ, R2 ;  /* 0x00000002ff027221 */ /* 0x000fe20000000000 */
[----:B----4-:R-:W-:-:S01]  /*46f0*/  FADD R4, RZ, R4 ;  /* 0x00000004ff047221 */ /* 0x010fc20000000000 */
[----:B-----5:R-:W-:Y:S01]  /*4700*/  FADD R5, RZ, R5 ;  /* 0x00000005ff057221 */ /* 0x020fe20000000000 */
[----:B--2---:R-:W-:-:S01]  /*4710*/  FADD R6, RZ, R6 ;  /* 0x00000006ff067221 */ /* 0x004fc20000000000 */
[----:B---3--:R-:W-:Y:S01]  /*4720*/  FADD R7, RZ, R7 ;  /* 0x00000007ff077221 */ /* 0x008fe20000000000 */
[----:B------:R-:W-:-:S01]  /*4730*/  FADD R8, RZ, R8 ;  /* 0x00000008ff087221 */ /* 0x000fc20000000000 */
[----:B------:R-:W-:Y:S01]  /*4740*/  FADD R9, RZ, R9 ;  /* 0x00000009ff097221 */ /* 0x000fe20000000000 */
        /* <DEDUP_REMOVED lines=13> */
[----:B------:R-:W2:Y:S01]  /*4820*/  LDL.LU R131, [R1+0x4c0] ;  /* 0x0004c00001837983 */ /* 0x000ea20000300800 */
        /* <DEDUP_REMOVED lines=13> */
[----:B------:R-:W3:Y:S01]  /*4900*/  LDL.LU R132, [R1+0x4bc] ;  /* 0x0004bc0001847983 */ /* 0x000ee20000300800 */
        /* <DEDUP_REMOVED lines=16> */
[----:B------:R0:W-:Y:S01]  /*4a10*/  STL [R1+0x200], R133 ;  /* 0x0002008501007387 */ /* 0x0001e20000100800 */
        /* <DEDUP_REMOVED lines=9> */
[----:B0-----:R-:W4:Y:S01]  /*4ab0*/  LDL.LU R133, [R1+0x4b8] ;  /* 0x0004b80001857983 */ /* 0x001f220000300800 */
[----:B------:R-:W-:-:S01]  /*4ac0*/  FADD R185, RZ, R185 ;  /* 0x000000b9ffb97221 */ /* 0x000fc20000000000 */
[----:B------:R-:W-:Y:S01]  /*4ad0*/  FADD R186, RZ, R186 ;  /* 0x000000baffba7221 */ /* 0x000fe20000000000 */
[----:B------:R-:W-:-:S01]  /*4ae0*/  FADD R187, RZ, R187 ;  /* 0x000000bbffbb7221 */ /* 0x000fc20000000000 */
        /* <DEDUP_REMOVED lines=10> */
[----:B0-----:R-:W5:Y:S01]  /*4b90*/  LDL.LU R134, [R1+0x4b4] ;  /* 0x0004b40001867983 */ /* 0x001f620000300800 */
        /* <DEDUP_REMOVED lines=51> */
[----:B0-----:R-:W5:Y:S04]  /*4ed0*/  LDL.LU R138, [R1+0x4a4] ;  /* 0x0004a400018a7983 */ /* 0x001f680000300800 */
[----:B------:R0:W-:Y:S01]  /*4ee0*/  STL [R1+0x218], R139 ;  /* 0x0002188b01007387 */ /* 0x0001e20000100800 */
[----:B------:R-:W-:-:S03]  /*4ef0*/  FADD R140, RZ, R140 ;  /* 0x0000008cff8c7221 */ /* 0x000fc60000000000 */
        /* <DEDUP_REMOVED lines=34> */
[----:B------:R0:W-:Y:S04]  /*5120*/  STL [R1+0x248], R151 ;  /* 0x0002489701007387 */ /* 0x0001e80000100800 */
[----:B0-----:R-:W5:Y:S04]  /*5130*/  LDL.LU R151, [R1+0x470] ;  /* 0x0004700001977983 */ /* 0x001f680000300800 */
[----:B------:R0:W-:Y:S04]  /*5140*/  STL [R1+0x24c], R3 ;  /* 0x00024c0301007387 */ /* 0x0001e80000100800 */
[----:B------:R1:W-:Y:S01]  /*5150*/  STL [R1+0x250], R2 ;  /* 0x0002500201007387 */ /* 0x0003e20000100800 */
[----:B0-----:R-:W-:-:S01]  /*5160*/  FADD R3, RZ, R0 ;  /* 0x00000000ff037221 */ /* 0x001fc20000000000 */
[----:B------:R-:W-:Y:S01]  /*5170*/  FADD R0, RZ, R25 ;  /* 0x00000019ff007221 */ /* 0x000fe20000000000 */
[----:B-1----:R-:W-:-:S03]  /*5180*/  FADD R2, RZ, R24 ;  /* 0x00000018ff027221 */ /* 0x002fc60000000000 */
[----:B------:R0:W-:Y:S04]  /*5190*/  STL [R1+0x254], R3 ;  /* 0x0002540301007387 */ /* 0x0001e80000100800 */
[----:B------:R1:W-:Y:S04]  /*51a0*/  STL [R1+0x258], R2 ;  /* 0x0002580201007387 */ /* 0x0003e80000100800 */
[----:B------:R2:W-:Y:S01]  /*51b0*/  STL [R1+0x25c], R0 ;  /* 0x00025c0001007387 */ /* 0x0005e20000100800 */
[----:B0-----:R-:W-:-:S01]  /*51c0*/  FADD R3, RZ, R26 ;  /* 0x0000001aff037221 */ /* 0x001fc20000000000 */
[----:B-1----:R-:W-:-:S04]  /*51d0*/  FADD R2, RZ, R27 ;  /* 0x0000001bff027221 */ /* 0x002fc80000000000 */
[----:B------:R0:W-:Y:S01]  /*51e0*/  STL [R1+0x260], R3 ;  /* 0x0002600301007387 */ /* 0x0001e20000100800 */
[----:B--2---:R-:W-:-:S03]  /*51f0*/  FADD R0, RZ, R28 ;  /* 0x0000001cff007221 */ /* 0x004fc60000000000 */
        /* <DEDUP_REMOVED lines=207> */
[----:B---3--:R-:W-:-:S04]  /*5ef0*/  FADD R2, RZ, R132 ;  /* 0x00000084ff027221 */ /* 0x008fc80000000000 */
[----:B------:R5:W-:Y:S01]  /*5f00*/  STL [R1+0x404], R3 ;  /* 0x0004040301007387 */ /* 0x000be20000100800 */
[----:B----4-:R-:W-:-:S03]  /*5f10*/  FADD R0, RZ, R133 ;  /* 0x00000085ff007221 */ /* 0x010fc60000000000 */
[----:B------:R0:W-:Y:S04]  /*5f20*/  STL [R1+0x408], R2 ;  /* 0x0004080201007387 */ /* 0x0001e80000100800 */
[----:B------:R1:W-:Y:S01]  /*5f30*/  STL [R1+0x40c], R0 ;  /* 0x00040c0001007387 */ /* 0x0003e20000100800 */
[----:B-----5:R-:W-:-:S01]  /*5f40*/  FADD R3, RZ, R134 ;  /* 0x00000086ff037221 */ /* 0x020fc20000000000 */
[----:B0-----:R-:W-:-:S04]  /*5f50*/  FADD R2, RZ, R135 ;  /* 0x00000087ff027221 */ /* 0x001fc80000000000 */
[----:B------:R0:W-:Y:S01]  /*5f60*/  STL [R1+0x410], R3 ;  /* 0x0004100301007387 */ /* 0x0001e20000100800 */
[----:B-1----:R-:W-:-:S03]  /*5f70*/  FADD R0, RZ, R136 ;  /* 0x00000088ff007221 */ /* 0x002fc60000000000 */
        /* <DEDUP_REMOVED lines=32> */
[----:B------:R-:W-:-:S05]  /*6180*/  UMOV UR6, URZ ;  /* 0x0000003f00067c82 */ /* 0x000fca0008000000 */
.L_x_18:
[----:B------:R-:W-:-:S04]  /*6190*/  UIADD3 UR14, UR5, 0x1, URZ ;  /* 0x00000001050e7890 */ /* 0x000fc8000fffe03f */
[----:B------:R-:W-:-:S04]  /*61a0*/  UISETP.NE.AND UP0, UPT, UR14, 0x6, UPT ;  /* 0x000000060e00788c */ /* 0x000fc8000bf05270 */
[----:B------:R-:W-:Y:S02]  /*61b0*/  USEL UR8, URZ, 0x1, UP0 ;  /* 0x000000013f087887 */ /* 0x000fe40008000000 */
[----:B------:R-:W-:Y:S02]  /*61c0*/  USEL UR14, UR14, URZ, UP0 ;  /* 0x0000003f0e0e7287 */ /* 0x000fe40008000000 */
[----:B------:R-:W-:-:S06]  /*61d0*/  ULOP3.LUT UR8, UR4, UR8, URZ, 0x3c, !UPT ;  /* 0x0000000804087292 */ /* 0x000fcc000f8e3c3f */
[----:B0-----:R-:W-:Y:S01]  /*61e0*/  IMAD.U32 R0, RZ, RZ, UR8 ;  /* 0x00000008ff007e24 */ /* 0x001fe2000f8e00ff */
[----:B------:R-:W-:-:S06]  /*61f0*/  UMOV UR8, 0x1 ;  /* 0x0000000100087882 */ /* 0x000fcc0000000000 */
.L_x_13:
[----:B------:R-:W-:-:S04]  /*6200*/  UISETP.LT.AND UP0, UPT, UR9, 0x1, UPT ;  /* 0x000000010900788c */ /* 0x000fc8000bf01270 */
[----:B------:R-:W-:-:S04]  /*6210*/  USEL UR15, UR9, 0x1, UP0 ;  /* 0x00000001090f7887 */ /* 0x000fc80008000000 */
[----:B------:R-:W-:-:S04]  /*6220*/  UIADD3 UR15, UR9, -UR15, URZ ;  /* 0x8000000f090f7290 */ /* 0x000fc8000fffe03f */
[----:B------:R-:W-:-:S06]  /*6230*/  UISETP.GE.AND UP0, UPT, UR15, 0x1, UPT ;  /* 0x000000010f00788c */ /* 0x000fcc000bf06270 */
[----:B------:R-:W-:-:S13]  /*6240*/  PLOP3.LUT P0, PT, PT, PT, UP0, 0x80, 0x0 ;  /* 0x000000000000781c */ /* 0x000fda0003f0f008 */
[----:B------:R-:W-:Y:S05]  /*6250*/  @!P0 BRA `(.L_x_19) ;  /* 0x0000004c00948947 */ /* 0x000fea0003800000 */
[----:B------:R-:W-:Y:S01]  /*6260*/  IMAD.U32 R2, RZ, RZ, UR15 ;  /* 0x0000000fff027e24 */ /* 0x000fe2000f8e00ff */
[----:B------:R-:W-:Y:S01]  /*6270*/  UMOV UR25, UR5 ;  /* 0x0000000500197c82 */ /* 0x000fe20008000000 */
[----:B------:R-:W-:-:S05]  /*6280*/  ULDC UR26, c[0x0][0x50c] ;  /* 0x00014300001a7ab9 */ /* 0x000fca0000000800 */
.L_x_27:
[----:B------:R-:W-:-:S06]  /*6290*/  UISETP.NE.AND UP0, UPT, UR24, 0x3, UPT ;  /* 0x000000031800788c */ /* 0x000fcc000bf05270 */
[----:B------:R-:W-:-:S13]  /*62a0*/  PLOP3.LUT P1, PT, PT, PT, UP0, 0x80, 0x0 ;  /* 0x000000000000781c */ /* 0x000fda0003f2f008 */
[----:B0-----:R-:W-:Y:S05]  /*62b0*/  @!P1 BRA `(.L_x_20) ;  /* 0x0000000000049947 */ /* 0x001fea0003800000 */
[----:B------:R-:W-:Y:S01]  /*62c0*/  BPT.TRAP 0x1 ;  /* 0x000000040000795c */ /* 0x000fe20000300000 */
.L_x_20:
[----:B------:R-:W0:Y:S01]  /*62d0*/  S2UR UR15, SR_CgaCtaId ;  /* 0x00000000000f79c3 */ /* 0x000e220000008800 */
[----:B------:R-:W-:Y:S01]  /*62e0*/  UMOV UR11, 0x400 ;  /* 0x00000400000b7882 */ /* 0x000fe20000000000 */
[----:B------:R-:W-:Y:S01]  /*62f0*/  SHF.L.U32 R3, R0, 0x1f, RZ ;  /* 0x0000001f00037819 */ /* 0x000fe200000006ff */
[----:B0-----:R-:W-:-:S04]  /*6300*/  ULEA UR11, UR15, UR11, 0x18 ;  /* 0x0000000b0f0b7291 */ /* 0x001fc8000f8ec03f */
[----:B------:R-:W-:-:S09]  /*6310*/  ULEA UR15, UR14, UR11, 0x3 ;  /* 0x0000000b0e0f7291 */ /* 0x000fd2000f8e183f */
[----:B------:R0:W4:Y:S01]  /*6320*/  SYNCS.PHASECHK.TRANS64.TRYWAIT P0, [UR15], R3 ;  /* 0x00000003ff0075a7 */ /* 0x000122000800014f */
[----:B------:R-:W-:Y:S05]  /*6330*/  @!P1 BRA `(.L_x_21) ;  /* 0x0000000000049947 */ /* 0x000fea0003800000 */
[----:B------:R-:W-:Y:S01]  /*6340*/  BPT.TRAP 0x1 ;  /* 0x000000040000795c */ /* 0x000fe20000300000 */
.L_x_21:
[----:B----4-:R-:W-:Y:S05]  /*6350*/  @P0 BRA `(.L_x_22) ;  /* 0x0000000000080947 */ /* 0x010fea0003800000 */
[----:B------:R-:W4:Y:S02]  /*6360*/  SYNCS.PHASECHK.TRANS64.TRYWAIT P0, [UR15], R3 ;  /* 0x00000003ff0075a7 */ /* 0x000f24000800014f */
[----:B----4-:R-:W-:Y:S05]  /*6370*/  @!P0 BRA `(.L_x_23) ;  /* 0x000001d000248947 */ /* 0x010fea0003800000 */
.L_x_22:
        /* <DEDUP_REMOVED lines=64> */
[----:B----4-:R-:W4:Y:S04]  /*6780*/  LDL.LU.64 R108, [R1] ;  /* 0x00000000016c7983 */ /* 0x010f280000300a00 */
[----:B------:R-:W4:Y:S04]  /*6790*/  LDL.LU.64 R110, [R1+0x8] ;  /* 0x00000800016e7983 */ /* 0x000f280000300a00 */
        /* <DEDUP_REMOVED lines=61> */
[----:B------:R-:W4:Y:S01]  /*6b70*/  LDL.LU.64 R234, [R1+0x1f8] ;  /* 0x0001f80001ea7983 */ /* 0x000f220000300a00 */
[----:B------:R-:W-:-:S02]  /*6b80*/  UIADD3 UR15, UR11, 0xc180, URZ ;  /* 0x0000c1800b0f7890 */ /* 0x000fc4000fffe03f */
[----:B------:R-:W-:Y:S02]  /*6b90*/  UISETP.NE.AND UP0, UPT, UR7, URZ, UPT ;  /* 0x0000003f0700728c */ /* 0x000fe4000bf05270 */
[----:B------:R-:W-:Y:S02]  /*6ba0*/  USHF.R.U32.HI UR15, URZ, 0x4, UR15 ;  /* 0x000000043f0f7899 */ /* 0x000fe4000801160f */
[----:B------:R-:W-:Y:S02]  /*6bb0*/  USEL UR8, UR8, URZ, !UP0 ;  /* 0x0000003f08087287 */ /* 0x000fe4000c000000 */
[----:B------:R-:W-:Y:S02]  /*6bc0*/  ULOP3.LUT UR15, UR15, 0x3fff, URZ, 0xc0, !UPT ;  /* 0x00003fff0f0f7892 */ /* 0x000fe4000f8ec03f */
[----:B------:R-:W-:Y:S02]  /*6bd0*/  ULOP3.LUT UR16, UR12, 0x10000, URZ, 0xfc, !UPT ;  /* 0x000100000c107892 */ /* 0x000fe4000f8efc3f */
[----:B------:R-:W-:-:S02]  /*6be0*/  ULOP3.LUT UR15, UR15, 0x10000, URZ, 0xfc, !UPT ;  /* 0x000100000f0f7892 */ /* 0x000fc4000f8efc3f */
[----:B------:R-:W-:Y:S02]  /*6bf0*/  UISETP.NE.U32.AND UP0, UPT, UR8, URZ, UPT ;  /* 0x0000003f0800728c */ /* 0x000fe4000bf05070 */
[----:B------:R-:W-:Y:S02]  /*6c00*/  ULEA UR16, UR14, UR16, 0x9 ;  /* 0x000000100e107291 */ /* 0x000fe4000f8e483f */
[----:B------:R-:W-:Y:S01]  /*6c10*/  ULEA UR18, UR14, UR15, 0x9 ;  /* 0x0000000f0e127291 */ /* 0x000fe2000f8e483f */
[----:B------:R-:W-:Y:S01]  /*6c20*/  UMOV UR17, 0xc0000010 ;  /* 0xc000001000117882 */ /* 0x000fe20000000000 */
[----:B------:R-:W-:Y:S01]  /*6c30*/  UMOV UR19, 0xc0000010 ;  /* 0xc000001000137882 */ /* 0x000fe20000000000 */
[----:B----4-:R-:W-:-:S06]  /*6c40*/  WARPGROUP.ARRIVE ;  /* 0x00000000000079c5 */ /* 0x010fcc0000000000 */
[----:B------:R-:W-:Y:S03]  /*6c50*/  QGMMA.64x256x32.F32.E5M2.E5M2 R108, gdesc[UR16], R108, UP0, gsb0 ;  /* 0x03e00000106c79f3 */ /* 0x000fe6000b80386c */
[----:B------:R-:W-:Y:S02]  /*6c60*/  WARPGROUP.DEPBAR.LE gsb0, 0x0 ;  /* 0x00008000000079c5 */ /* 0x000fe40000010000 */
[----:B------:R-:W-:Y:S01]  /*6c70*/  STL.64 [R1], R108 ;  /* 0x0000006c01007387 */ /* 0x000fe20000100a00 */
[----:B0-----:R-:W-:-:S03]  /*6c80*/  IMAD.MOV.U32 R3, RZ, RZ, R108 ;  /* 0x000000ffff037224 */ /* 0x001fc600078e006c */
        /* <DEDUP_REMOVED lines=63> */
[----:B0-----:R0:W5:Y:S04]  /*7080*/  LDL.LU.64 R234, [R1+0x668] ;  /* 0x0006680001ea7983 */ /* 0x0011680000300a00 */
[----:B------:R0:W5:Y:S04]  /*7090*/  LDL.LU.64 R232, [R1+0x660] ;  /* 0x0006600001e87983 */ /* 0x0001680000300a00 */
        /* <DEDUP_REMOVED lines=62> */
[----:B------:R-:W-:Y:S01]  /*7480*/  UIADD3 UR16, UR16, 0x100, URZ ;  /* 0x0000010010107890 */ /* 0x000fe2000fffe03f */
[----:B------:R-:W-:Y:S01]  /*7490*/  UMOV UR17, 0xc0000010 ;  /* 0xc000001000117882 */ /* 0x000fe20000000000 */
[----:B------:R-:W-:Y:S01]  /*74a0*/  UIADD3 UR6, UR6, 0x1, URZ ;  /* 0x0000000106067890 */ /* 0x000fe2000fffe03f */
[----:B----4-:R-:W-:-:S06]  /*74b0*/  WARPGROUP.ARRIVE ;  /* 0x00000000000079c5 */ /* 0x010fcc0000000000 */
[----:B------:R-:W-:Y:S01]  /*74c0*/  QGMMA.64x256x32.F32.E5M2.E5M2 R24, gdesc[UR16], R24, UP0, gsb0 ;  /* 0x03e00000101879f3 */ /* 0x000fe2000b803818 */
[----:B------:R-:W-:-:S04]  /*74d0*/  UISETP.NE.AND UP0, UPT, UR6, UR26, UPT ;  /* 0x0000001a0600728c */ /* 0x000fc8000bf05270 */
[----:B------:R-:W-:-:S06]  /*74e0*/  USEL UR7, URZ, 0x1, UP0 ;  /* 0x000000013f077887 */ /* 0x000fcc0008000000 */
[----:B------:R-:W-:Y:S01]  /*74f0*/  ISETP.NE.AND P0, PT, RZ, UR7, PT ;  /* 0x00000007ff007c0c */ /* 0x000fe2000bf05270 */
[----:B------:R-:W-:-:S12]  /*7500*/  WARPGROUP.DEPBAR.LE gsb0, 0x0 ;  /* 0x00008000000079c5 */ /* 0x000fd80000010000 */
[----:B0-----:R-:W-:Y:S05]  /*7510*/  @!P0 BRA `(.L_x_24) ;  /* 0x00000038008c8947 */ /* 0x001fea0003800000 */
[----:B------:R0:W-:Y:S04]  /*7520*/  STL [R1+0x658], R31 ;  /* 0x0006581f01007387 */ /* 0x0001e80000100800 */
[----:B------:R4:W-:Y:S01]  /*7530*/  STL [R1+0x654], R32 ;  /* 0x0006542001007387 */ /* 0x0009e20000100800 */
[----:B0-----:R-:W-:-:S03]  /*7540*/  IMAD.MOV.U32 R31, RZ, RZ, R3 ;  /* 0x000000ffff1f7224 */ /* 0x001fc600078e0003 */
[----:B----4-:R-:W4:Y:S04]  /*7550*/  LDL R32, [R1+0x4] ;  /* 0x0000040001207983 */ /* 0x010f280000100800 */
[----:B------:R0:W-:Y:S04]  /*7560*/  STL [R1+0x650], R33 ;  /* 0x0006502101007387 */ /* 0x0001e80000100800 */
[----:B0-----:R-:W2:Y:S04]  /*7570*/  LDL R33, [R1+0x8] ;  /* 0x0000080001217983 */ /* 0x001ea80000100800 */
        /* <DEDUP_REMOVED lines=177> */
[----:B0-----:R-:W3:Y:S04]  /*8090*/  LDL.LU R122, [R1+0x200] ;  /* 0x00020000017a7983 */ /* 0x001ee80000300800 */
        /* <DEDUP_REMOVED lines=14> */
[----:B------:R-:W3:Y:S04]  /*8180*/  LDL.LU R3, [R1+0x234] ;  /* 0x0002340001037983 */ /* 0x000ee80000300800 */
        /* <DEDUP_REMOVED lines=46> */
[----:B-----5:R0:W-:Y:S04]  /*8470*/  STL [R1+0x470], R0 ;  /* 0x0004700001007387 */ /* 0x0201e80000100800 */
[----:B0-----:R-:W3:Y:S01]  /*8480*/  LDL R0, [R1+0x168] ;  /* 0x0001680001007983 */ /* 0x001ee20000100800 */
[----:B------:R-:W-:-:S01]  /*8490*/  FADD R4, R31, R4 ;  /* 0x000000041f047221 */ /* 0x000fc20000000000 */
[----:B----4-:R-:W-:Y:S01]  /*84a0*/  FADD R5, R32, R5 ;  /* 0x0000000520057221 */ /* 0x010fe20000000000 */
[----:B--2---:R-:W-:-:S01]  /*84b0*/  FADD R6, R33, R6 ;  /* 0x0000000621067221 */ /* 0x004fc20000000000 */
[----:B------:R-:W2:Y:S01]  /*84c0*/  LDL.LU R31, [R1+0x658] ;  /* 0x00065800011f7983 */ /* 0x000ea20000300800 */
[----:B---3--:R-:W-:-:S01]  /*84d0*/  FADD R7, R34, R7 ;  /* 0x0000000722077221 */ /* 0x008fc20000000000 */
[----:B------:R-:W-:-:S02]  /*84e0*/  FADD R8, R35, R8 ;  /* 0x0000000823087221 */ /* 0x000fc40000000000 */
[----:B------:R-:W3:Y:S01]  /*84f0*/  LDL.LU R32, [R1+0x654] ;  /* 0x0006540001207983 */ /* 0x000ee20000300800 */
[----:B------:R-:W-:-:S03]  /*8500*/  FADD R9, R36, R9 ;  /* 0x0000000924097221 */ /* 0x000fc60000000000 */
[----:B------:R-:W4:Y:S01]  /*8510*/  LDL.LU R33, [R1+0x650] ;  /* 0x0006500001217983 */ /* 0x000f220000300800 */
        /* <DEDUP_REMOVED lines=160> */
[----:B------:R-:W-:-:S01]  /*8f20*/  FADD R218, R117, R218 ;  /* 0x000000da75da7221 */ /* 0x000fc20000000000 */
[----:B------:R-:W-:Y:S02]  /*8f30*/  FADD R122, R124, R122 ;  /* 0x0000007a7c7a7221 */ /* 0x000fe40000000000 */
[----:B------:R-:W4:Y:S01]  /*8f40*/  LDL.LU R114, [R1+0x50c] ;  /* 0x00050c0001727983 */ /* 0x000f220000300800 */
[----:B------:R-:W-:-:S03]  /*8f50*/  FADD R219, R118, R219 ;  /* 0x000000db76db7221 */ /* 0x000fc60000000000 */
[----:B------:R-:W4:Y:S01]  /*8f60*/  LDL.LU R115, [R1+0x508] ;  /* 0x0005080001737983 */ /* 0x000f220000300800 */
[----:B------:R-:W-:-:S03]  /*8f70*/  FADD R220, R119, R220 ;  /* 0x000000dc77dc7221 */ /* 0x000fc60000000000 */
[----:B------:R-:W4:Y:S01]  /*8f80*/  LDL.LU R116, [R1+0x504] ;  /* 0x0005040001747983 */ /* 0x000f220000300800 */
[----:B------:R-:W-:-:S03]  /*8f90*/  FADD R221, R120, R221 ;  /* 0x000000dd78dd7221 */ /* 0x000fc60000000000 */
[----:B------:R-:W4:Y:S04]  /*8fa0*/  LDL.LU R117, [R1+0x500] ;  /* 0x0005000001757983 */ /* 0x000f280000300800 */
[----:B------:R-:W4:Y:S04]  /*8fb0*/  LDL.LU R118, [R1+0x4fc] ;  /* 0x0004fc0001767983 */ /* 0x000f280000300800 */
[----:B------:R-:W4:Y:S04]  /*8fc0*/  LDL.LU R119, [R1+0x4f8] ;  /* 0x0004f80001777983 */ /* 0x000f280000300800 */
[----:B------:R-:W4:Y:S01]  /*8fd0*/  LDL.LU R120, [R1+0x4f4] ;  /* 0x0004f40001787983 */ /* 0x000f220000300800 */
[----:B------:R-:W-:-:S01]  /*8fe0*/  FADD R237, R126, R237 ;  /* 0x000000ed7eed7221 */ /* 0x000fc20000000000 */
[----:B------:R-:W-:Y:S01]  /*8ff0*/  FADD R236, R128, R236 ;  /* 0x000000ec80ec7221 */ /* 0x000fe20000000000 */
[----:B------:R-:W-:-:S01]  /*9000*/  FADD R225, R150, R225 ;  /* 0x000000e196e17221 */ /* 0x000fc20000000000 */
[----:B------:R0:W-:Y:S01]  /*9010*/  STL [R1+0x200], R122 ;  /* 0x0002007a01007387 */ /* 0x0001e20000100800 */
[----:B------:R-:W-:-:S01]  /*9020*/  FADD R228, R146, R228 ;  /* 0x000000e492e47221 */ /* 0x000fc20000000000 */
[----:B------:R-:W-:Y:S01]  /*9030*/  FADD R230, R143, R230 ;  /* 0x000000e68fe67221 */ /* 0x000fe20000000000 */
[----:B------:R-:W-:-:S01]  /*9040*/  FADD R231, R141, R231 ;  /* 0x000000e78de77221 */ /* 0x000fc20000000000 */
[----:B------:R-:W-:Y:S01]  /*9050*/  FADD R223, R2, R223 ;  /* 0x000000df02df7221 */ /* 0x000fe20000000000 */
[----:B------:R-:W-:-:S01]  /*9060*/  FADD R222, R0, R222 ;  /* 0x000000de00de7221 */ /* 0x000fc20000000000 */
[----:B------:R-:W-:Y:S01]  /*9070*/  FADD R224, R151, R224 ;  /* 0x000000e097e07221 */ /* 0x000fe20000000000 */
[----:B------:R-:W-:-:S01]  /*9080*/  FADD R226, R149, R226 ;  /* 0x000000e295e27221 */ /* 0x000fc20000000000 */
[----:B------:R-:W-:Y:S01]  /*9090*/  FADD R227, R147, R227 ;  /* 0x000000e393e37221 */ /* 0x000fe20000000000 */
[----:B------:R-:W-:-:S01]  /*90a0*/  FADD R229, R145, R229 ;  /* 0x000000e591e57221 */ /* 0x000fc20000000000 */
[----:B0-----:R-:W2:Y:S01]  /*90b0*/  LDL.LU R122, [R1+0x204] ;  /* 0x00020400017a7983 */ /* 0x001ea20000300800 */
[----:B------:R-:W-:-:S01]  /*90c0*/  FADD R232, R136, R232 ;  /* 0x000000e888e87221 */ /* 0x000fc20000000000 */
[----:B------:R-:W-:Y:S01]  /*90d0*/  FADD R233, R134, R233 ;  /* 0x000000e986e97221 */ /* 0x000fe20000000000 */
[----:B------:R-:W-:-:S01]  /*90e0*/  FADD R234, R132, R234 ;  /* 0x000000ea84ea7221 */ /* 0x000fc20000000000 */
[----:B------:R-:W3:Y:S01]  /*90f0*/  LDL.LU R124, [R1+0x208] ;  /* 0x00020800017c7983 */ /* 0x000ee20000300800 */
[----:B------:R-:W-:-:S03]  /*9100*/  FADD R235, R130, R235 ;  /* 0x000000eb82eb7221 */ /* 0x000fc60000000000 */
[----:B------:R-:W4:Y:S04]  /*9110*/  LDL.LU R126, [R1+0x20c] ;  /* 0x00020c00017e7983 */ /* 0x000f280000300800 */
[----:B------:R-:W4:Y:S04]  /*9120*/  LDL.LU R128, [R1+0x210] ;  /* 0x0002100001807983 */ /* 0x000f280000300800 */
[----:B------:R-:W4:Y:S04]  /*9130*/  LDL.LU R150, [R1+0x214] ;  /* 0x0002140001967983 */ /* 0x000f280000300800 */
[----:B------:R-:W4:Y:S04]  /*9140*/  LDL.LU R146, [R1+0x218] ;  /* 0x0002180001927983 */ /* 0x000f280000300800 */
[----:B------:R-:W4:Y:S04]  /*9150*/  LDL.LU R143, [R1+0x21c] ;  /* 0x00021c00018f7983 */ /* 0x000f280000300800 */
[----:B------:R-:W4:Y:S04]  /*9160*/  LDL.LU R141, [R1+0x220] ;  /* 0x00022000018d7983 */ /* 0x000f280000300800 */
[----:B------:R-:W4:Y:S04]  /*9170*/  LDL.LU R2, [R1+0x224] ;  /* 0x0002240001027983 */ /* 0x000f280000300800 */
[----:B------:R-:W4:Y:S04]  /*9180*/  LDL.LU R0, [R1+0x228] ;  /* 0x0002280001007983 */ /* 0x000f280000300800 */
[----:B------:R-:W4:Y:S04]  /*9190*/  LDL R130, [R1+0x1e0] ;  /* 0x0001e00001827983 */ /* 0x000f280000100800 */
[----:B------:R-:W4:Y:S04]  /*91a0*/  LDL R132, [R1+0x1e4] ;  /* 0x0001e40001847983 */ /* 0x000f280000100800 */
[----:B------:R-:W4:Y:S04]  /*91b0*/  LDL R134, [R1+0x1e8] ;  /* 0x0001e80001867983 */ /* 0x000f280000100800 */
[----:B------:R-:W4:Y:S04]  /*91c0*/  LDL R136, [R1+0x1ec] ;  /* 0x0001ec0001887983 */ /* 0x000f280000100800 */
[----:B------:R-:W4:Y:S04]  /*91d0*/  LDL R151, [R1+0x1f0] ;  /* 0x0001f00001977983 */ /* 0x000f280000100800 */
[----:B------:R-:W4:Y:S04]  /*91e0*/  LDL R149, [R1+0x1f4] ;  /* 0x0001f40001957983 */ /* 0x000f280000100800 */
[----:B------:R-:W4:Y:S04]  /*91f0*/  LDL R147, [R1+0x1f8] ;  /* 0x0001f80001937983 */ /* 0x000f280000100800 */
[----:B------:R-:W4:Y:S01]  /*9200*/  LDL R145, [R1+0x1fc] ;  /* 0x0001fc0001917983 */ /* 0x000f220000100800 */
[----:B------:R-:W-:-:S01]  /*9210*/  FADD R137, R138, R137 ;  /* 0x000000898a897221 */ /* 0x000fc20000000000 */
[----:B------:R-:W-:Y:S01]  /*9220*/  FADD R133, R135, R133 ;  /* 0x0000008587857221 */ /* 0x000fe20000000000 */
[----:B------:R-:W-:-:S01]  /*9230*/  FADD R3, R131, R3 ;  /* 0x0000000383037221 */ /* 0x000fc20000000000 */
[----:B--2---:R-:W-:-:S02]  /*9240*/  FADD R122, R121, R122 ;  /* 0x0000007a797a7221 */ /* 0x004fc40000000000 */
[----:B------:R-:W2:Y:S01]  /*9250*/  LDL.LU R121, [R1+0x4f0] ;  /* 0x0004f00001797983 */ /* 0x000ea20000300800 */
[----:B---3--:R-:W-:-:S03]  /*9260*/  FADD R124, R123, R124 ;  /* 0x0000007c7b7c7221 */ /* 0x008fc60000000000 */
[----:B------:R0:W-:Y:S01]  /*9270*/  STL [R1+0x204], R122 ;  /* 0x0002047a01007387 */ /* 0x0001e20000100800 */
[----:B----4-:R-:W-:-:S01]  /*9280*/  FADD R126, R125, R126 ;  /* 0x0000007e7d7e7221 */ /* 0x010fc20000000000 */
[----:B------:R-:W-:Y:S02]  /*9290*/  FADD R128, R127, R128 ;  /* 0x000000807f807221 */ /* 0x000fe40000000000 */
[----:B0-----:R-:W3:Y:S04]  /*92a0*/  LDL.LU R122, [R1+0x4ec] ;  /* 0x0004ec00017a7983 */ /* 0x001ee80000300800 */
[----:B------:R-:W4:Y:S04]  /*92b0*/  LDL.LU R123, [R1+0x4e8] ;  /* 0x0004e800017b7983 */ /* 0x000f280000300800 */
[----:B------:R0:W-:Y:S01]  /*92c0*/  STL [R1+0x208], R124 ;  /* 0x0002087c01007387 */ /* 0x0001e20000100800 */
[----:B------:R-:W-:-:S01]  /*92d0*/  FADD R150, R129, R150 ;  /* 0x0000009681967221 */ /* 0x000fc20000000000 */
[----:B------:R-:W-:Y:S01]  /*92e0*/  FADD R146, R148, R146 ;  /* 0x0000009294927221 */ /* 0x000fe20000000000 */
[----:B------:R-:W-:-:S01]  /*92f0*/  FADD R143, R144, R143 ;  /* 0x0000008f908f7221 */ /* 0x000fc20000000000 */
[----:B------:R-:W-:Y:S01]  /*9300*/  FADD R141, R142, R141 ;  /* 0x0000008d8e8d7221 */ /* 0x000fe20000000000 */
[----:B0-----:R-:W4:Y:S04]  /*9310*/  LDL.LU R124, [R1+0x4e4] ;  /* 0x0004e400017c7983 */ /* 0x001f280000300800 */
[----:B------:R-:W4:Y:S04]  /*9320*/  LDL.LU R125, [R1+0x4e0] ;  /* 0x0004e000017d7983 */ /* 0x000f280000300800 */
[----:B------:R0:W-:Y:S01]  /*9330*/  STL [R1+0x20c], R126 ;  /* 0x00020c7e01007387 */ /* 0x0001e20000100800 */
[----:B------:R-:W-:-:S01]  /*9340*/  FADD R2, R140, R2 ;  /* 0x000000028c027221 */ /* 0x000fc20000000000 */
[----:B------:R-:W-:-:S02]  /*9350*/  FADD R0, R139, R0 ;  /* 0x000000008b007221 */ /* 0x000fc40000000000 */
[----:B0-----:R-:W4:Y:S04]  /*9360*/  LDL.LU R126, [R1+0x4dc] ;  /* 0x0004dc00017e7983 */ /* 0x001f280000300800 */
[----:B------:R-:W4:Y:S04]  /*9370*/  LDL.LU R127, [R1+0x4d8] ;  /* 0x0004d800017f7983 */ /* 0x000f280000300800 */
[----:B------:R0:W-:Y:S04]  /*9380*/  STL [R1+0x210], R128 ;  /* 0x0002108001007387 */ /* 0x0001e80000100800 */
[----:B0-----:R-:W4:Y:S04]  /*9390*/  LDL.LU R128, [R1+0x4d4] ;  /* 0x0004d40001807983 */ /* 0x001f280000300800 */
[----:B------:R-:W4:Y:S04]  /*93a0*/  LDL.LU R129, [R1+0x4d0] ;  /* 0x0004d00001817983 */ /* 0x000f280000300800 */
[----:B------:R-:W-:Y:S04]  /*93b0*/  STL [R1+0x214], R150 ;  /* 0x0002149601007387 */ /* 0x000fe80000100800 */
[----:B------:R-:W-:Y:S04]  /*93c0*/  STL [R1+0x218], R146 ;  /* 0x0002189201007387 */ /* 0x000fe80000100800 */
[----:B------:R-:W-:Y:S04]  /*93d0*/  STL [R1+0x21c], R143 ;  /* 0x00021c8f01007387 */ /* 0x000fe80000100800 */
[----:B------:R-:W-:Y:S04]  /*93e0*/  STL [R1+0x220], R141 ;  /* 0x0002208d01007387 */ /* 0x000fe80000100800 */
[----:B------:R-:W-:Y:S04]  /*93f0*/  STL [R1+0x224], R2 ;  /* 0x0002240201007387 */ /* 0x000fe80000100800 */
[----:B------:R-:W-:Y:S04]  /*9400*/  STL [R1+0x228], R0 ;  /* 0x0002280001007387 */ /* 0x000fe80000100800 */
[----:B------:R-:W2:Y:S04]  /*9410*/  LDL.LU R131, [R1+0x238] ;  /* 0x0002380001837983 */ /* 0x000ea80000300800 */
[----:B------:R-:W-:Y:S04]  /*9420*/  STL [R1+0x22c], R137 ;  /* 0x00022c8901007387 */ /* 0x000fe80000100800 */
[----:B------:R0:W-:Y:S04]  /*9430*/  STL [R1+0x230], R133 ;  /* 0x0002308501007387 */ /* 0x0001e80000100800 */
[----:B0-----:R-:W3:Y:S04]  /*9440*/  LDL.LU R133, [R1+0x23c] ;  /* 0x00023c0001857983 */ /* 0x001ee80000300800 */
[----:B------:R-:W4:Y:S04]  /*9450*/  LDL.LU R135, [R1+0x240] ;  /* 0x0002400001877983 */ /* 0x000f280000300800 */
[----:B------:R0:W-:Y:S04]  /*9460*/  STL [R1+0x234], R3 ;  /* 0x0002340301007387 */ /* 0x0001e80000100800 */
        /* <DEDUP_REMOVED lines=11> */
[----:B0-----:R-:W4:Y:S04]  /*9520*/  LDL.LU R3, [R1+0x270] ;  /* 0x0002700001037983 */ /* 0x001f280000300800 */
[----:B------:R-:W4:Y:S04]  /*9530*/  LDL.LU R2, [R1+0x274] ;  /* 0x0002740001027983 */ /* 0x000f280000300800 */
[----:B------:R-:W4:Y:S01]  /*9540*/  LDL.LU R0, [R1+0x278] ;  /* 0x0002780001007983 */ /* 0x000f220000300800 */
[----:B--2---:R-:W-:-:S03]  /*9550*/  FADD R131, R130, R131 ;  /* 0x0000008382837221 */ /* 0x004fc60000000000 */
[----:B------:R-:W2:Y:S04]  /*9560*/  LDL.LU R130, [R1+0x4cc] ;  /* 0x0004cc0001827983 */ /* 0x000ea80000300800 */
[----:B------:R0:W-:Y:S04]  /*9570*/  STL [R1+0x238], R131 ;  /* 0x0002388301007387 */ /* 0x0001e80000100800 */
[----:B0-----:R-:W2:Y:S01]  /*9580*/  LDL.LU R131, [R1+0x4c8] ;  /* 0x0004c80001837983 */ /* 0x001ea20000300800 */
[----:B---3--:R-:W-:-:S03]  /*9590*/  FADD R133, R132, R133 ;  /* 0x0000008584857221 */ /* 0x008fc60000000000 */
[----:B------:R-:W3:Y:S01]  /*95a0*/  LDL.LU R132, [R1+0x4c4] ;  /* 0x0004c40001847983 */ /* 0x000ee20000300800 */
[----:B----4-:R-:W-:-:S03]  /*95b0*/  FADD R135, R134, R135 ;  /* 0x0000008786877221 */ /* 0x010fc60000000000 */
[----:B------:R0:W-:Y:S01]  /*95c0*/  STL [R1+0x23c], R133 ;  /* 0x00023c8501007387 */ /* 0x0001e20000100800 */
[----:B------:R-:W-:-:S03]  /*95d0*/  FADD R137, R136, R137 ;  /* 0x0000008988897221 */ /* 0x000fc60000000000 */
[----:B0-----:R-:W4:Y:S01]  /*95e0*/  LDL.LU R133, [R1+0x4c0] ;  /* 0x0004c00001857983 */ /* 0x001f220000300800 */
[----:B------:R-:W-:-:S03]  /*95f0*/  FADD R150, R151, R150 ;  /* 0x0000009697967221 */ /* 0x000fc60000000000 */
[----:B------:R-:W4:Y:S01]  /*9600*/  LDL.LU R134, [R1+0x4bc] ;  /* 0x0004bc0001867983 */ /* 0x000f220000300800 */
[----:B------:R-:W-:-:S03]  /*9610*/  FADD R148, R149, R148 ;  /* 0x0000009495947221 */ /* 0x000fc60000000000 */
[----:B------:R0:W-:Y:S01]  /*9620*/  STL [R1+0x240], R135 ;  /* 0x0002408701007387 */ /* 0x0001e20000100800 */
[----:B------:R-:W-:-:S01]  /*9630*/  FADD R146, R147, R146 ;  /* 0x0000009293927221 */ /* 0x000fc20000000000 */
[----:B------:R-:W-:Y:S02]  /*9640*/  FADD R144, R145, R144 ;  /* 0x0000009091907221 */ /* 0x000fe40000000000 */
[----:B0-----:R-:W4:Y:S01]  /*9650*/  LDL.LU R135, [R1+0x4b8] ;  /* 0x0004b80001877983 */ /* 0x001f220000300800 */
[----:B------:R-:W-:-:S03]  /*9660*/  FADD R143, R24, R143 ;  /* 0x0000008f188f7221 */ /* 0x000fc60000000000 */
[----:B------:R-:W4:Y:S01]  /*9670*/  LDL.LU R136, [R1+0x4b4] ;  /* 0x0004b40001887983 */ /* 0x000f220000300800 */
[----:B------:R-:W-:-:S03]  /*9680*/  FADD R142, R25, R142 ;  /* 0x0000008e198e7221 */ /* 0x000fc60000000000 */
[----:B------:R0:W-:Y:S01]  /*9690*/  STL [R1+0x244], R137 ;  /* 0x0002448901007387 */ /* 0x0001e20000100800 */
[----:B------:R-:W-:-:S01]  /*96a0*/  FADD R141, R26, R141 ;  /* 0x0000008d1a8d7221 */ /* 0x000fc20000000000 */
[----:B------:R-:W-:Y:S01]  /*96b0*/  FADD R140, R27, R140 ;  /* 0x0000008c1b8c7221 */ /* 0x000fe20000000000 */
[----:B------:R-:W-:-:S01]  /*96c0*/  FADD R139, R28, R139 ;  /* 0x0000008b1c8b7221 */ /* 0x000fc20000000000 */
[----:B0-----:R-:W4:Y:S04]  /*96d0*/  LDL.LU R137, [R1+0x4b0] ;  /* 0x0004b00001897983 */ /* 0x001f280000300800 */
[----:B------:R0:W-:Y:S01]  /*96e0*/  STL [R1+0x248], R150 ;  /* 0x0002489601007387 */ /* 0x0001e20000100800 */
[----:B------:R-:W-:-:S03]  /*96f0*/  FADD R138, R29, R138 ;  /* 0x0000008a1d8a7221 */ /* 0x000fc60000000000 */
[----:B------:R1:W-:Y:S04]  /*9700*/  STL [R1+0x24c], R148 ;  /* 0x00024c9401007387 */ /* 0x0003e80000100800 */
        /* <DEDUP_REMOVED lines=9> */
[----:B------:R1:W-:Y:S04]  /*97a0*/  STL [R1+0x268], R139 ;  /* 0x0002688b01007387 */ /* 0x0003e80000100800 */
[----:B------:R1:W-:Y:S04]  /*97b0*/  STL [R1+0x26c], R138 ;  /* 0x00026c8a01007387 */ /* 0x0003e80000100800 */
[----:B------:R-:W2:Y:S04]  /*97c0*/  LDL.LU R151, [R1+0x27c] ;  /* 0x00027c0001977983 */ /* 0x000ea80000300800 */
[----:B------:R1:W-:Y:S04]  /*97d0*/  STL [R1+0x270], R3 ;  /* 0x0002700301007387 */ /* 0x0003e80000100800 */
[----:B0-----:R-:W3:Y:S04]  /*97e0*/  LDL.LU R150, [R1+0x280] ;  /* 0x0002800001967983 */ /* 0x001ee80000300800 */
[----:B------:R0:W-:Y:S04]  /*97f0*/  STL [R1+0x274], R2 ;  /* 0x0002740201007387 */ /* 0x0001e80000100800 */
[----:B------:R-:W4:Y:S04]  /*9800*/  LDL.LU R149, [R1+0x284] ;  /* 0x0002840001957983 */ /* 0x000f280000300800 */
[----:B------:R0:W-:Y:S04]  /*9810*/  STL [R1+0x278], R0 ;  /* 0x0002780001007387 */ /* 0x0001e80000100800 */
[----:B-1----:R-:W4:Y:S04]  /*9820*/  LDL.LU R148, [R1+0x288] ;  /* 0x0002880001947983 */ /* 0x002f280000300800 */
        /* <DEDUP_REMOVED lines=12> */
[----:B------:R-:W4:Y:S01]  /*98f0*/  LDL.LU R0, [R1+0x2bc] ;  /* 0x0002bc0001007983 */ /* 0x000f220000300800 */
[----:B--2---:R-:W-:-:S01]  /*9900*/  FADD R151, R33, R151 ;  /* 0x0000009721977221 */ /* 0x004fc20000000000 */
[----:B---3--:R-:W-:-:S04]  /*9910*/  FADD R150, R34, R150 ;  /* 0x0000009622967221 */ /* 0x008fc80000000000 */
[----:B------:R0:W-:Y:S01]  /*9920*/  STL [R1+0x27c], R151 ;  /* 0x00027c9701007387 */ /* 0x0001e20000100800 */
[----:B----4-:R-:W-:-:S03]  /*9930*/  FADD R149, R35, R149 ;  /* 0x0000009523957221 */ /* 0x010fc60000000000 */
[----:B------:R1:W-:Y:S01]  /*9940*/  STL [R1+0x280], R150 ;  /* 0x0002809601007387 */ /* 0x0003e20000100800 */
[----:B------:R-:W-:-:S03]  /*9950*/  FADD R148, R36, R148 ;  /* 0x0000009424947221 */ /* 0x000fc60000000000 */
        /* <DEDUP_REMOVED lines=24> */
[----:B0-----:R-:W4:Y:S01]  /*9ae0*/  LDL.LU R151, [R1+0x2c0] ;  /* 0x0002c00001977983 */ /* 0x001f220000300800 */
[----:B------:R-:W-:-:S03]  /*9af0*/  FADD R0, R49, R0 ;  /* 0x0000000031007221 */ /* 0x000fc60000000000 */
[----:B------:R0:W-:Y:S04]  /*9b00*/  STL [R1+0x2b4], R3 ;  /* 0x0002b40301007387 */ /* 0x0001e80000100800 */
[----:B-1----:R-:W4:Y:S04]  /*9b10*/  LDL.LU R150, [R1+0x2c4] ;  /* 0x0002c40001967983 */ /* 0x002f280000300800 */
[----:B------:R1:W-:Y:S04]  /*9b20*/  STL [R1+0x2b8], R2 ;  /* 0x0002b80201007387 */ /* 0x0003e80000100800 */
[----:B--2---:R-:W2:Y:S04]  /*9b30*/  LDL.LU R149, [R1+0x2c8] ;  /* 0x0002c80001957983 */ /* 0x004ea80000300800 */
[----:B------:R1:W-:Y:S04]  /*9b40*/  STL [R1+0x2bc], R0 ;  /* 0x0002bc0001007387 */ /* 0x0003e80000100800 */
[----:B---3--:R-:W3:Y:S04]  /*9b50*/  LDL.LU R148, [R1+0x2cc] ;  /* 0x0002cc0001947983 */ /* 0x008ee80000300800 */
[----:B----4-:R-:W4:Y:S04]  /*9b60*/  LDL.LU R147, [R1+0x2d0] ;  /* 0x0002d00001937983 */ /* 0x010f280000300800 */
        /* <DEDUP_REMOVED lines=10> */
[----:B-1----:R-:W4:Y:S04]  /*9c10*/  LDL.LU R2, [R1+0x2fc] ;  /* 0x0002fc0001027983 */ /* 0x002f280000300800 */
[----:B------:R-:W4:Y:S01]  /*9c20*/  LDL.LU R0, [R1+0x300] ;  /* 0x0003000001007983 */ /* 0x000f220000300800 */
[----:B------:R-:W-:-:S01]  /*9c30*/  FADD R151, R50, R151 ;  /* 0x0000009732977221 */ /* 0x000fc20000000000 */
[----:B------:R-:W-:-:S04]  /*9c40*/  FADD R150, R51, R150 ;  /* 0x0000009633967221 */ /* 0x000fc80000000000 */
[----:B------:R0:W-:Y:S01]  /*9c50*/  STL [R1+0x2c0], R151 ;  /* 0x0002c09701007387 */ /* 0x0001e20000100800 */
[----:B--2---:R-:W-:-:S03]  /*9c60*/  FADD R149, R52, R149 ;  /* 0x0000009534957221 */ /* 0x004fc60000000000 */
[----:B------:R1:W-:Y:S01]  /*9c70*/  STL [R1+0x2c4], R150 ;  /* 0x0002c49601007387 */ /* 0x0003e20000100800 */
[----:B---3--:R-:W-:-:S03]  /*9c80*/  FADD R148, R53, R148 ;  /* 0x0000009435947221 */ /* 0x008fc60000000000 */
        /* <DEDUP_REMOVED lines=200> */
[----:B------:R-:W-:Y:S01]  /*a910*/  STL [R1+0x3d0], R151 ;  /* 0x0003d09701007387 */ /* 0x000fe20000100800 */
[----:B--2---:R-:W-:-:S03]  /*a920*/  FADD R149, R120, R149 ;  /* 0x0000009578957221 */ /* 0x004fc60000000000 */
[----:B------:R-:W-:Y:S01]  /*a930*/  STL [R1+0x3d4], R150 ;  /* 0x0003d49601007387 */ /* 0x000fe20000100800 */
[----:B---3--:R-:W-:-:S03]  /*a940*/  FADD R148, R121, R148 ;  /* 0x0000009479947221 */ /* 0x008fc60000000000 */
[----:B------:R-:W-:Y:S01]  /*a950*/  STL [R1+0x3d8], R149 ;  /* 0x0003d89501007387 */ /* 0x000fe20000100800 */
[----:B----4-:R-:W-:-:S03]  /*a960*/  FADD R147, R122, R147 ;  /* 0x000000937a937221 */ /* 0x010fc60000000000 */
[----:B------:R-:W-:Y:S01]  /*a970*/  STL [R1+0x3dc], R148 ;  /* 0x0003dc9401007387 */ /* 0x000fe20000100800 */
[----:B------:R-:W-:-:S03]  /*a980*/  FADD R146, R123, R146 ;  /* 0x000000927b927221 */ /* 0x000fc60000000000 */
        /* <DEDUP_REMOVED lines=18> */
[----:B------:R0:W-:Y:S04]  /*aab0*/  STL [R1+0x404], R138 ;  /* 0x0004048a01007387 */ /* 0x0001e80000100800 */
[----:B0-----:R-:W2:Y:S04]  /*aac0*/  LDL.LU R138, [R1+0x414] ;  /* 0x00041400018a7983 */ /* 0x001ea80000300800 */
[----:B------:R-:W-:Y:S04]  /*aad0*/  STL [R1+0x408], R3 ;  /* 0x0004080301007387 */ /* 0x000fe80000100800 */
[----:B------:R-:W3:Y:S01]  /*aae0*/  LDL.LU R139, [R1+0x418] ;  /* 0x00041800018b7983 */ /* 0x000ee20000300800 */
[----:B------:R-:W-:-:S01]  /*aaf0*/  FADD R2, R133, R2 ;  /* 0x0000000285027221 */ /* 0x000fc20000000000 */
[----:B------:R-:W-:-:S04]  /*ab00*/  FADD R0, R134, R0 ;  /* 0x0000000086007221 */ /* 0x000fc80000000000 */
[----:B------:R0:W-:Y:S04]  /*ab10*/  STL [R1+0x40c], R2 ;  /* 0x00040c0201007387 */ /* 0x0001e80000100800 */
        /* <DEDUP_REMOVED lines=16> */
[----:B--2---:R-:W-:-:S05]  /*ac20*/  FADD R138, R135, R138 ;  /* 0x0000008a878a7221 */ /* 0x004fca0000000000 */
[----:B------:R0:W-:Y:S01]  /*ac30*/  STL [R1+0x414], R138 ;  /* 0x0004148a01007387 */ /* 0x0001e20000100800 */
[----:B---3--:R-:W-:-:S03]  /*ac40*/  FADD R139, R136, R139 ;  /* 0x0000008b888b7221 */ /* 0x008fc60000000000 */
[----:B0-----:R-:W2:Y:S04]  /*ac50*/  LDL.LU R138, [R1+0x4ac] ;  /* 0x0004ac00018a7983 */ /* 0x001ea80000300800 */
[----:B------:R0:W-:Y:S04]  /*ac60*/  STL [R1+0x418], R139 ;  /* 0x0004188b01007387 */ /* 0x0001e80000100800 */
[----:B0-----:R-:W3:Y:S01]  /*ac70*/  LDL.LU R139, [R1+0x4a8] ;  /* 0x0004a800018b7983 */ /* 0x001ee20000300800 */
[----:B----4-:R-:W-:-:S05]  /*ac80*/  FADD R140, R137, R140 ;  /* 0x0000008c898c7221 */ /* 0x010fca0000000000 */
[----:B------:R0:W-:Y:S04]  /*ac90*/  STL [R1+0x41c], R140 ;  /* 0x00041c8c01007387 */ /* 0x0001e80000100800 */
[----:B0-----:R-:W4:Y:S01]  /*aca0*/  LDL.LU R140, [R1+0x4a4] ;  /* 0x0004a400018c7983 */ /* 0x001f220000300800 */
        /* <DEDUP_REMOVED lines=35> */
[----:B0-----:R0:W5:Y:S01]  /*aee0*/  LDL.LU R2, [R1+0x474] ;  /* 0x0004740001027983 */ /* 0x0011620000300800 */
[----:B------:R-:W-:Y:S01]  /*aef0*/  UMOV UR6, URZ ;  /* 0x0000003f00067c82 */ /* 0x000fe20008000000 */
[----:B--2---:R-:W-:-:S05]  /*af00*/  FADD R0, R150, R0 ;  /* 0x0000000096007221 */ /* 0x004fca0000000000 */
[----:B------:R1:W-:Y:S01]  /*af10*/  STL [R1+0x450], R0 ;  /* 0x0004500001007387 */ /* 0x0003e20000100800 */
[----:B---3--:R-:W-:-:S03]  /*af20*/  FADD R3, R3, R151 ;  /* 0x0000009703037221 */ /* 0x008fc60000000000 */
[----:B-1----:R0:W5:Y:S04]  /*af30*/  LDL.LU R0, [R1+0x470] ;  /* 0x0004700001007983 */ /* 0x0021680000300800 */
[----:B------:R0:W-:Y:S02]  /*af40*/  STL [R1+0x454], R3 ;  /* 0x0004540301007387 */ /* 0x0001e40000100800 */
.L_x_24:
[----:B------:R-:W-:Y:S05]  /*af50*/  @!P1 BRA `(.L_x_25) ;  /* 0x0000000000049947 */ /* 0x000fea0003800000 */
[----:B------:R-:W-:Y:S01]  /*af60*/  BPT.TRAP 0x1 ;  /* 0x000000040000795c */ /* 0x000fe20000300000 */
.L_x_25:
[----:B------:R-:W-:Y:S02]  /*af70*/  UISETP.GT.U32.AND UP0, UPT, UR13, 0x1, UPT ;  /* 0x000000010d00788c */ /* 0x000fe4000bf04070 */
[----:B------:R-:W-:-:S04]  /*af80*/  ULEA UR8, UR25, UR11, 0x3 ;  /* 0x0000000b19087291 */ /* 0x000fc8000f8e183f */
[----:B------:R-:W-:Y:S01]  /*af90*/  UIADD3 UR8, UR8, 0x30, URZ ;  /* 0x0000003008087890 */ /* 0x000fe2000fffe03f */
[----:B------:R-:W-:-:S03]  /*afa0*/  PLOP3.LUT P0, PT, PT, PT, UP0, 0x80, 0x0 ;  /* 0x000000000000781c */ /* 0x000fc60003f0f008 */
[----:B------:R-:W-:-:S09]  /*afb0*/  UPRMT UR8, URZ, 0x654, UR8 ;  /* 0x000006543f087896 */ /* 0x000fd20008000008 */
[----:B------:R-:W-:Y:S01]  /*afc0*/  SYNCS.ARRIVE.TRANS64.RED.A1T0 RZ, [UR8], RZ ;  /* 0x000000ffffff79a7 */ /* 0x000fe20008100408 */
[----:B------:R-:W-:Y:S05]  /*afd0*/  @P0 BRA `(.L_x_26) ;  /* 0x0000000000040947 */ /* 0x000fea0003800000 */
[----:B------:R-:W-:Y:S01]  /*afe0*/  BPT.TRAP 0x1 ;  /* 0x000000040000795c */ /* 0x000fe20000300000 */
.L_x_26:
[----:B------:R-:W-:Y:S01]  /*aff0*/  UIADD3 UR14, UR14, 0x1, URZ ;  /* 0x000000010e0e7890 */ /* 0x000fe2000fffe03f */
[C---:B-----5:R-:W-:Y:S01]  /*b000*/  ISETP.GT.AND P0, PT, R2.reuse, 0x1, PT ;  /* 0x000000010200780c */ /* 0x060fe20003f04270 */
[----:B------:R-:W-:Y:S01]  /*b010*/  UIADD3 UR25, UR25, 0x1, URZ ;  /* 0x0000000119197890 */ /* 0x000fe2000fffe03f */
[----:B------:R-:W-:Y:S01]  /*b020*/  VIADD R2, R2, 0xffffffff ;  /* 0xffffffff02027836 */ /* 0x000fe20000000000 */
[----:B------:R-:W-:Y:S02]  /*b030*/  UISETP.NE.AND UP0, UPT, UR14, 0x6, UPT ;  /* 0x000000060e00788c */ /* 0x000fe4000bf05270 */
[----:B------:R-:W-:Y:S02]  /*b040*/  UISETP.NE.AND UP1, UPT, UR25, 0x6, UPT ;  /* 0x000000061900788c */ /* 0x000fe4000bf25270 */
[----:B------:R-:W-:Y:S02]  /*b050*/  USEL UR8, URZ, 0x1, UP0 ;  /* 0x000000013f087887 */ /* 0x000fe40008000000 */
[----:B------:R-:W-:-:S02]  /*b060*/  USEL UR14, UR14, URZ, UP0 ;  /* 0x0000003f0e0e7287 */ /* 0x000fc40008000000 */
[----:B------:R-:W-:Y:S02]  /*b070*/  USEL UR25, UR25, URZ, UP1 ;  /* 0x0000003f19197287 */ /* 0x000fe40008800000 */
[----:B------:R-:W-:Y:S01]  /*b080*/  LOP3.LUT R0, R0, UR8, RZ, 0x3c, !PT ;  /* 0x0000000800007c12 */ /* 0x000fe2000f8e3cff */
[----:B------:R-:W-:Y:S01]  /*b090*/  UMOV UR8, 0x1 ;  /* 0x0000000100087882 */ /* 0x000fe20000000000 */
[----:B------:R-:W-:Y:S08]  /*b0a0*/  @P0 BRA `(.L_x_27) ;  /* 0xffffffb000780947 */ /* 0x000ff0000383ffff */
.L_x_19:
[----:B------:R-:W-:-:S04]  /*b0b0*/  UISETP.NE.AND UP0, UPT, UR6, URZ, UPT ;  /* 0x0000003f0600728c */ /* 0x000fc8000bf05270 */
[----:B------:R-:W-:-:S06]  /*b0c0*/  USEL UR6, URZ, 0x1, !UP0 ;  /* 0x000000013f067887 */ /* 0x000fcc000c000000 */
[----:B------:R-:W-:-:S13]  /*b0d0*/  ISETP.NE.AND P0, PT, RZ, UR6, PT ;  /* 0x00000006ff007c0c */ /* 0x000fda000bf05270 */
[----:B------:R-:W-:Y:S05]  /*b0e0*/  @!P0 BRA `(.L_x_28) ;  /* 0x0000003800188947 */ /* 0x000fea0003800000 */
[----:B------:R4:W-:Y:S04]  /*b0f0*/  STL [R1+0x620], R43 ;  /* 0x0006202b01007387 */ /* 0x0009e80000100800 */
[----:B----4-:R-:W4:Y:S04]  /*b100*/  LDL.LU R43, [R1] ;  /* 0x00000000012b7983 */ /* 0x010f280000300800 */
[----:B------:R5:W-:Y:S04]  /*b110*/  STL [R1+0x61c], R44 ;  /* 0x00061c2c01007387 */ /* 0x000be80000100800 */
[----:B-----5:R-:W5:Y:S04]  /*b120*/  LDL.LU R44, [R1+0x4] ;  /* 0x00000400012c7983 */ /* 0x020f680000300800 */
[----:B------:R0:W-:Y:S04]  /*b130*/  STL [R1+0x618], R45 ;  /* 0x0006182d01007387 */ /* 0x0001e80000100800 */
[----:B0-----:R-:W2:Y:S04]  /*b140*/  LDL.LU R45, [R1+0x8] ;  /* 0x00000800012d7983 */ /* 0x001ea80000300800 */
[----:B------:R0:W-:Y:S04]  /*b150*/  STL [R1+0x614], R46 ;  /* 0x0006142e01007387 */ /* 0x0001e80000100800 */
[----:B0-----:R-:W3:Y:S04]  /*b160*/  LDL.LU R46, [R1+0xc] ;  /* 0x00000c00012e7983 */ /* 0x001ee80000300800 */
        /* <DEDUP_REMOVED lines=140> */
[----:B------:R-:W3:Y:S04]  /*ba30*/  LDL.LU R0, [R1+0x204] ;  /* 0x0002040001007983 */ /* 0x000ee80000300800 */
[----:B------:R-:W3:Y:S04]  /*ba40*/  LDL.LU R2, [R1+0x1b0] ;  /* 0x0001b00001027983 */ /* 0x000ee80000300800 */
[----:B------:R-:W3:Y:S04]  /*ba50*/  LDL.LU R3, [R1+0x208] ;  /* 0x0002080001037983 */ /* 0x000ee80000300800 */
        /* <DEDUP_REMOVED lines=65> */
[----:B0-----:R-:W3:Y:S01]  /*be70*/  LDL.LU R149, [R1+0x130] ;  /* 0x0001300001957983 */ /* 0x001ee20000300800 */
[----:B----4-:R-:W-:-:S03]  /*be80*/  FADD R4, R43, R4 ;  /* 0x000000042b047221 */ /* 0x010fc60000000000 */
[----:B------:R0:W-:Y:S01]  /*be90*/  STL [R1+0x474], R150 ;  /* 0x0004749601007387 */ /* 0x0001e20000100800 */
[----:B-----5:R-:W-:Y:S01]  /*bea0*/  FADD R5, R44, R5 ;  /* 0x000000052c057221 */ /* 0x020fe20000000000 */
[----:B--2---:R-:W-:Y:S01]  /*beb0*/  FADD R6, R45, R6 ;  /* 0x000000062d067221 */ /* 0x004fe20000000000 */
[----:B---3--:R-:W-:Y:S01]  /*bec0*/  FADD R7, R46, R7 ;  /* 0x000000072e077221 */ /* 0x008fe20000000000 */
[----:B------:R-:W-:Y:S01]  /*bed0*/  FADD R8, R47, R8 ;  /* 0x000000082f087221 */ /* 0x000fe20000000000 */
[----:B0-----:R-:W2:Y:S04]  /*bee0*/  LDL.LU R150, [R1+0x12c] ;  /* 0x00012c0001967983 */ /* 0x001ea80000300800 */
[----:B------:R0:W-:Y:S01]  /*bef0*/  STL [R1+0x470], R151 ;  /* 0x0004709701007387 */ /* 0x0001e20000100800 */
[----:B------:R-:W-:Y:S01]  /*bf00*/  FADD R9, R48, R9 ;  /* 0x0000000930097221 */ /* 0x000fe20000000000 */
[----:B------:R-:W-:Y:S01]  /*bf10*/  FADD R10, R49, R10 ;  /* 0x0000000a310a7221 */ /* 0x000fe20000000000 */
[----:B------:R-:W-:Y:S01]  /*bf20*/  FADD R11, R50, R11 ;  /* 0x0000000b320b7221 */ /* 0x000fe20000000000 */
[----:B0-----:R-:W3:Y:S04]  /*bf30*/  LDL.LU R151, [R1+0x128] ;  /* 0x0001280001977983 */ /* 0x001ee80000300800 */
[----:B------:R-:W4:Y:S04]  /*bf40*/  LDL.LU R43, [R1+0x620] ;  /* 0x00062000012b7983 */ /* 0x000f280000300800 */
[----:B------:R-:W5:Y:S04]  /*bf50*/  LDL.LU R44, [R1+0x61c] ;  /* 0x00061c00012c7983 */ /* 0x000f680000300800 */
[----:B------:R-:W4:Y:S04]  /*bf60*/  LDL.LU R45, [R1+0x618] ;  /* 0x00061800012d7983 */ /* 0x000f280000300800 */
[----:B------:R-:W5:Y:S01]  /*bf70*/  LDL.LU R46, [R1+0x614] ;  /* 0x00061400012e7983 */ /* 0x000f620000300800 */
[----:B------:R-:W-:-:S03]  /*bf80*/  FADD R12, R51, R12 ;  /* 0x0000000c330c7221 */ /* 0x000fc60000000000 */
[----:B------:R-:W4:Y:S01]  /*bf90*/  LDL.LU R47, [R1+0x610] ;  /* 0x00061000012f7983 */ /* 0x000f220000300800 */
[----:B------:R-:W-:-:S03]  /*bfa0*/  FADD R13, R52, R13 ;  /* 0x0000000d340d7221 */ /* 0x000fc60000000000 */
        /* <DEDUP_REMOVED lines=134> */
[----:B------:R-:W4:Y:S04]  /*c810*/  LDL.LU R115, [R1+0x500] ;  /* 0x0005000001737983 */ /* 0x000f280000300800 */
[----:B------:R-:W4:Y:S01]  /*c820*/  LDL.LU R116, [R1+0x4fc] ;  /* 0x0004fc0001747983 */ /* 0x000f220000300800 */
[----:B------:R-:W-:Y:S01]  /*c830*/  FADD R3, R2, R3 ;  /* 0x0000000302037221 */ /* 0x000fe20000000000 */
[----:B------:R-:W-:Y:S01]  /*c840*/  FADD R237, R120, R237 ;  /* 0x000000ed78ed7221 */ /* 0x000fe20000000000 */
[----:B------:R-:W-:Y:S01]  /*c850*/  FADD R236, R121, R236 ;  /* 0x000000ec79ec7221 */ /* 0x000fe20000000000 */
[----:B------:R-:W5:Y:S01]  /*c860*/  LDL.LU R117, [R1+0x1b4] ;  /* 0x0001b40001757983 */ /* 0x000f620000300800 */
[----:B------:R-:W-:Y:S01]  /*c870*/  FADD R235, R122, R235 ;  /* 0x000000eb7aeb7221 */ /* 0x000fe20000000000 */
[----:B------:R-:W-:Y:S01]  /*c880*/  FADD R234, R123, R234 ;  /* 0x000000ea7bea7221 */ /* 0x000fe20000000000 */
[----:B------:R-:W-:Y:S01]  /*c890*/  FADD R233, R124, R233 ;  /* 0x000000e97ce97221 */ /* 0x000fe20000000000 */
[----:B------:R0:W-:Y:S01]  /*c8a0*/  STL [R1+0x200], R118 ;  /* 0x0002007601007387 */ /* 0x0001e20000100800 */
        /* <DEDUP_REMOVED lines=11> */
[----:B0-----:R-:W4:Y:S01]  /*c960*/  LDL.LU R118, [R1+0x1b8] ;  /* 0x0001b80001767983 */ /* 0x001f220000300800 */
[----:B------:R-:W-:Y:S01]  /*c970*/  FADD R217, R140, R217 ;  /* 0x000000d98cd97221 */ /* 0x000fe20000000000 */
[----:B------:R-:W-:Y:S01]  /*c980*/  FADD R223, R134, R223 ;  /* 0x000000df86df7221 */ /* 0x000fe20000000000 */
[----:B------:R-:W-:Y:S01]  /*c990*/  FADD R216, R141, R216 ;  /* 0x000000d88dd87221 */ /* 0x000fe20000000000 */
[----:B------:R0:W-:Y:S01]  /*c9a0*/  STL [R1+0x208], R3 ;  /* 0x0002080301007387 */ /* 0x0001e20000100800 */
[----:B------:R-:W-:Y:S01]  /*c9b0*/  FADD R222, R135, R222 ;  /* 0x000000de87de7221 */ /* 0x000fe20000000000 */
[----:B------:R-:W-:Y:S01]  /*c9c0*/  FADD R215, R142, R215 ;  /* 0x000000d78ed77221 */ /* 0x000fe20000000000 */
[----:B------:R-:W-:Y:S01]  /*c9d0*/  FADD R221, R136, R221 ;  /* 0x000000dd88dd7221 */ /* 0x000fe20000000000 */
[----:B-1----:R-:W4:Y:S01]  /*c9e0*/  LDL.LU R0, [R1+0x210] ;  /* 0x0002100001007983 */ /* 0x002f220000300800 */
[----:B------:R-:W-:Y:S01]  /*c9f0*/  FADD R214, R143, R214 ;  /* 0x000000d68fd67221 */ /* 0x000fe20000000000 */
[----:B------:R-:W-:Y:S01]  /*ca00*/  FADD R220, R137, R220 ;  /* 0x000000dc89dc7221 */ /* 0x000fe20000000000 */
[----:B------:R-:W-:Y:S01]  /*ca10*/  FADD R213, R144, R213 ;  /* 0x000000d590d57221 */ /* 0x000fe20000000000 */
[----:B------:R-:W4:Y:S01]  /*ca20*/  LDL.LU R119, [R1+0x1bc] ;  /* 0x0001bc0001777983 */ /* 0x000f220000300800 */
[----:B------:R-:W-:Y:S01]  /*ca30*/  FADD R219, R138, R219 ;  /* 0x000000db8adb7221 */ /* 0x000fe20000000000 */
[----:B------:R-:W-:Y:S01]  /*ca40*/  FADD R212, R145, R212 ;  /* 0x000000d491d47221 */ /* 0x000fe20000000000 */
[----:B------:R-:W-:Y:S01]  /*ca50*/  FADD R218, R139, R218 ;  /* 0x000000da8bda7221 */ /* 0x000fe20000000000 */
[----:B------:R-:W4:Y:S01]  /*ca60*/  LDL.LU R2, [R1+0x214] ;  /* 0x0002140001027983 */ /* 0x000f220000300800 */
[----:B------:R-:W-:Y:S01]  /*ca70*/  FADD R211, R146, R211 ;  /* 0x000000d392d37221 */ /* 0x000fe20000000000 */
[----:B---3--:R-:W-:Y:S01]  /*ca80*/  FADD R206, R151, R206 ;  /* 0x000000ce97ce7221 */ /* 0x008fe20000000000 */
[----:B------:R-:W-:Y:S01]  /*ca90*/  FADD R210, R147, R210 ;  /* 0x000000d293d27221 */ /* 0x000fe20000000000 */
[----:B------:R-:W3:Y:S01]  /*caa0*/  LDL.LU R120, [R1+0x1c0] ;  /* 0x0001c00001787983 */ /* 0x000ee20000300800 */
[----:B--2---:R-:W-:Y:S01]  /*cab0*/  FADD R207, R150, R207 ;  /* 0x000000cf96cf7221 */ /* 0x004fe20000000000 */
[----:B------:R-:W-:-:S02]  /*cac0*/  FADD R209, R148, R209 ;  /* 0x000000d194d17221 */ /* 0x000fc40000000000 */
[----:B0-----:R-:W3:Y:S04]  /*cad0*/  LDL.LU R3, [R1+0x218] ;  /* 0x0002180001037983 */ /* 0x001ee80000300800 */
[----:B------:R-:W2:Y:S04]  /*cae0*/  LDL.LU R121, [R1+0x1c4] ;  /* 0x0001c40001797983 */ /* 0x000ea80000300800 */
        /* <DEDUP_REMOVED lines=28> */
[----:B------:R-:W2:Y:S01]  /*ccb0*/  LDL.LU R148, [R1+0x254] ;  /* 0x0002540001947983 */ /* 0x000ea20000300800 */
[----:B-----5:R-:W-:-:S03]  /*ccc0*/  FADD R149, R117, R149 ;  /* 0x0000009575957221 */ /* 0x020fc60000000000 */
[----:B------:R-:W5:Y:S04]  /*ccd0*/  LDL.LU R117, [R1+0x4f8] ;  /* 0x0004f80001757983 */ /* 0x000f680000300800 */
[----:B------:R0:W-:Y:S04]  /*cce0*/  STL [R1+0x20c], R149 ;  /* 0x00020c9501007387 */ /* 0x0001e80000100800 */
[----:B0-----:R-:W5:Y:S01]  /*ccf0*/  LDL.LU R149, [R1+0x258] ;  /* 0x0002580001957983 */ /* 0x001f620000300800 */
[----:B----4-:R-:W-:-:S03]  /*cd00*/  FADD R0, R118, R0 ;  /* 0x0000000076007221 */ /* 0x010fc60000000000 */
[----:B------:R-:W4:Y:S01]  /*cd10*/  LDL.LU R118, [R1+0x4f4] ;  /* 0x0004f40001767983 */ /* 0x000f220000300800 */
[----:B------:R-:W-:-:S03]  /*cd20*/  FADD R2, R119, R2 ;  /* 0x0000000277027221 */ /* 0x000fc60000000000 */
[----:B------:R0:W-:Y:S01]  /*cd30*/  STL [R1+0x210], R0 ;  /* 0x0002100001007387 */ /* 0x0001e20000100800 */
[----:B---3--:R-:W-:-:S03]  /*cd40*/  FADD R3, R120, R3 ;  /* 0x0000000378037221 */ /* 0x008fc60000000000 */
[----:B0-----:R-:W3:Y:S04]  /*cd50*/  LDL.LU R0, [R1+0x25c] ;  /* 0x00025c0001007983 */ /* 0x001ee80000300800 */
[----:B------:R-:W4:Y:S01]  /*cd60*/  LDL.LU R119, [R1+0x4f0] ;  /* 0x0004f00001777983 */ /* 0x000f220000300800 */
[----:B--2---:R-:W-:-:S03]  /*cd70*/  FADD R122, R121, R122 ;  /* 0x0000007a797a7221 */ /* 0x004fc60000000000 */
[----:B------:R0:W-:Y:S01]  /*cd80*/  STL [R1+0x214], R2 ;  /* 0x0002140201007387 */ /* 0x0001e20000100800 */
[----:B------:R-:W-:-:S03]  /*cd90*/  FADD R124, R123, R124 ;  /* 0x0000007c7b7c7221 */ /* 0x000fc60000000000 */
[----:B0-----:R-:W2:Y:S04]  /*cda0*/  LDL.LU R2, [R1+0x260] ;  /* 0x0002600001027983 */ /* 0x001ea80000300800 */
[----:B------:R-:W4:Y:S04]  /*cdb0*/  LDL.LU R120, [R1+0x4ec] ;  /* 0x0004ec0001787983 */ /* 0x000f280000300800 */
[----:B------:R0:W-:Y:S01]  /*cdc0*/  STL [R1+0x218], R3 ;  /* 0x0002180301007387 */ /* 0x0001e20000100800 */
[----:B------:R-:W-:Y:S01]  /*cdd0*/  FADD R126, R125, R126 ;  /* 0x0000007e7d7e7221 */ /* 0x000fe20000000000 */
[----:B------:R-:W-:-:S02]  /*cde0*/  FADD R128, R127, R128 ;  /* 0x000000807f807221 */ /* 0x000fc40000000000 */
[----:B0-----:R-:W4:Y:S04]  /*cdf0*/  LDL.LU R3, [R1+0x264] ;  /* 0x0002640001037983 */ /* 0x001f280000300800 */
[----:B------:R-:W4:Y:S04]  /*ce00*/  LDL.LU R121, [R1+0x4e8] ;  /* 0x0004e80001797983 */ /* 0x000f280000300800 */
[----:B------:R0:W-:Y:S01]  /*ce10*/  STL [R1+0x21c], R122 ;  /* 0x00021c7a01007387 */ /* 0x0001e20000100800 */
[----:B------:R-:W-:-:S03]  /*ce20*/  FADD R130, R129, R130 ;  /* 0x0000008281827221 */ /* 0x000fc60000000000 */
        /* <DEDUP_REMOVED lines=42> */
[----:B------:R0:W-:Y:S04]  /*d0d0*/  STL [R1+0x248], R145 ;  /* 0x0002489101007387 */ /* 0x0001e80000100800 */
[----:B0-----:R-:W4:Y:S04]  /*d0e0*/  LDL.LU R145, [R1+0x27c] ;  /* 0x00027c0001917983 */ /* 0x001f280000300800 */
[----:B------:R-:W4:Y:S04]  /*d0f0*/  LDL.LU R139, [R1+0x4a0] ;  /* 0x0004a000018b7983 */ /* 0x000f280000300800 */
[----:B------:R0:W-:Y:S04]  /*d100*/  STL [R1+0x24c], R146 ;  /* 0x00024c9201007387 */ /* 0x0001e80000100800 */
[----:B0-----:R-:W4:Y:S04]  /*d110*/  LDL.LU R146, [R1+0x280] ;  /* 0x0002800001927983 */ /* 0x001f280000300800 */
[----:B------:R0:W-:Y:S01]  /*d120*/  STL [R1+0x250], R147 ;  /* 0x0002509301007387 */ /* 0x0001e20000100800 */
[----:B-----5:R-:W-:-:S03]  /*d130*/  FADD R149, R24, R149 ;  /* 0x0000009518957221 */ /* 0x020fc60000000000 */
[----:B0-----:R-:W5:Y:S04]  /*d140*/  LDL.LU R147, [R1+0x284] ;  /* 0x0002840001937983 */ /* 0x001f680000300800 */
[----:B------:R0:W-:Y:S04]  /*d150*/  STL [R1+0x254], R148 ;  /* 0x0002549401007387 */ /* 0x0001e80000100800 */
[----:B0-----:R-:W5:Y:S04]  /*d160*/  LDL.LU R148, [R1+0x288] ;  /* 0x0002880001947983 */ /* 0x001f680000300800 */
[----:B------:R0:W-:Y:S04]  /*d170*/  STL [R1+0x258], R149 ;  /* 0x0002589501007387 */ /* 0x0001e80000100800 */
[----:B0-----:R-:W5:Y:S04]  /*d180*/  LDL.LU R149, [R1+0x28c] ;  /* 0x00028c0001957983 */ /* 0x001f680000300800 */
[----:B------:R-:W5:Y:S04]  /*d190*/  LDL.LU R150, [R1+0x290] ;  /* 0x0002900001967983 */ /* 0x000f680000300800 */
[----:B------:R-:W5:Y:S01]  /*d1a0*/  LDL.LU R151, [R1+0x294] ;  /* 0x0002940001977983 */ /* 0x000f620000300800 */
[----:B---3--:R-:W-:Y:S01]  /*d1b0*/  FADD R0, R25, R0 ;  /* 0x0000000019007221 */ /* 0x008fe20000000000 */
[----:B--2---:R-:W-:-:S04]  /*d1c0*/  FADD R2, R26, R2 ;  /* 0x000000021a027221 */ /* 0x004fc80000000000 */
[----:B------:R0:W-:Y:S01]  /*d1d0*/  STL [R1+0x25c], R0 ;  /* 0x00025c0001007387 */ /* 0x0001e20000100800 */
[----:B----4-:R-:W-:-:S03]  /*d1e0*/  FADD R3, R27, R3 ;  /* 0x000000031b037221 */ /* 0x010fc60000000000 */
[----:B------:R-:W2:Y:S04]  /*d1f0*/  LDL.LU R27, [R1+0x2c8] ;  /* 0x0002c800011b7983 */ /* 0x000ea80000300800 */
[----:B------:R1:W-:Y:S04]  /*d200*/  STL [R1+0x260], R2 ;  /* 0x0002600201007387 */ /* 0x0003e80000100800 */
[----:B------:R-:W3:Y:S04]  /*d210*/  LDL.LU R26, [R1+0x2cc] ;  /* 0x0002cc00011a7983 */ /* 0x000ee80000300800 */
[----:B------:R-:W4:Y:S04]  /*d220*/  LDL.LU R25, [R1+0x2d0] ;  /* 0x0002d00001197983 */ /* 0x000f280000300800 */
[----:B------:R1:W-:Y:S04]  /*d230*/  STL [R1+0x264], R3 ;  /* 0x0002640301007387 */ /* 0x0003e80000100800 */
[----:B------:R-:W4:Y:S04]  /*d240*/  LDL.LU R24, [R1+0x2d4] ;  /* 0x0002d40001187983 */ /* 0x000f280000300800 */
[----:B0-----:R-:W4:Y:S04]  /*d250*/  LDL.LU R0, [R1+0x2d8] ;  /* 0x0002d80001007983 */ /* 0x001f280000300800 */
[----:B-1----:R-:W4:Y:S04]  /*d260*/  LDL.LU R2, [R1+0x2dc] ;  /* 0x0002dc0001027983 */ /* 0x002f280000300800 */
[----:B------:R-:W4:Y:S01]  /*d270*/  LDL.LU R3, [R1+0x2e0] ;  /* 0x0002e00001037983 */ /* 0x000f220000300800 */
[----:B------:R-:W-:-:S05]  /*d280*/  FADD R140, R28, R140 ;  /* 0x0000008c1c8c7221 */ /* 0x000fca0000000000 */
[----:B------:R0:W-:Y:S04]  /*d290*/  STL [R1+0x268], R140 ;  /* 0x0002688c01007387 */ /* 0x0001e80000100800 */
[----:B0-----:R-:W4:Y:S01]  /*d2a0*/  LDL.LU R140, [R1+0x49c] ;  /* 0x00049c00018c7983 */ /* 0x001f220000300800 */
[----:B------:R-:W-:-:S03]  /*d2b0*/  FADD R141, R29, R141 ;  /* 0x0000008d1d8d7221 */ /* 0x000fc60000000000 */
[----:B------:R-:W4:Y:S04]  /*d2c0*/  LDL.LU R28, [R1+0x2c4] ;  /* 0x0002c400011c7983 */ /* 0x000f280000300800 */
        /* <DEDUP_REMOVED lines=20> */
[----:B------:R0:W-:Y:S01]  /*d410*/  STL [R1+0x280], R146 ;  /* 0x0002809201007387 */ /* 0x0001e20000100800 */
[----:B-----5:R-:W-:-:S03]  /*d420*/  FADD R147, R35, R147 ;  /* 0x0000009323937221 */ /* 0x020fc60000000000 */
[----:B0-----:R-:W5:Y:S04]  /*d430*/  LDL.LU R146, [R1+0x484] ;  /* 0x0004840001927983 */ /* 0x001f680000300800 */
[----:B------:R-:W5:Y:S04]  /*d440*/  LDL.LU R34, [R1+0x2ac] ;  /* 0x0002ac0001227983 */ /* 0x000f680000300800 */
[----:B------:R0:W-:Y:S01]  /*d450*/  STL [R1+0x284], R147 ;  /* 0x0002849301007387 */ /* 0x0001e20000100800 */
[----:B------:R-:W-:-:S03]  /*d460*/  FADD R148, R36, R148 ;  /* 0x0000009424947221 */ /* 0x000fc60000000000 */
[----:B0-----:R-:W5:Y:S04]  /*d470*/  LDL.LU R147, [R1+0x480] ;  /* 0x0004800001937983 */ /* 0x001f680000300800 */
[----:B------:R-:W5:Y:S01]  /*d480*/  LDL.LU R35, [R1+0x2a8] ;  /* 0x0002a80001237983 */ /* 0x000f620000300800 */
[----:B------:R-:W-:-:S03]  /*d490*/  FADD R149, R37, R149 ;  /* 0x0000009525957221 */ /* 0x000fc60000000000 */
[----:B------:R0:W-:Y:S01]  /*d4a0*/  STL [R1+0x288], R148 ;  /* 0x0002889401007387 */ /* 0x0001e20000100800 */
[----:B------:R-:W-:Y:S01]  /*d4b0*/  FADD R150, R38, R150 ;  /* 0x0000009626967221 */ /* 0x000fe20000000000 */
[----:B------:R-:W-:Y:S02]  /*d4c0*/  FADD R151, R39, R151 ;  /* 0x0000009727977221 */ /* 0x000fe40000000000 */
[----:B0-----:R-:W5:Y:S04]  /*d4d0*/  LDL.LU R148, [R1+0x47c] ;  /* 0x00047c0001947983 */ /* 0x001f680000300800 */
[----:B------:R-:W5:Y:S04]  /*d4e0*/  LDL.LU R36, [R1+0x2a4] ;  /* 0x0002a40001247983 */ /* 0x000f680000300800 */
[----:B------:R0:W-:Y:S04]  /*d4f0*/  STL [R1+0x28c], R149 ;  /* 0x00028c9501007387 */ /* 0x0001e80000100800 */
[----:B0-----:R-:W5:Y:S04]  /*d500*/  LDL.LU R149, [R1+0x478] ;  /* 0x0004780001957983 */ /* 0x001f680000300800 */
[----:B------:R-:W5:Y:S04]  /*d510*/  LDL.LU R37, [R1+0x2a0] ;  /* 0x0002a00001257983 */ /* 0x000f680000300800 */
[----:B------:R0:W-:Y:S04]  /*d520*/  STL [R1+0x290], R150 ;  /* 0x0002909601007387 */ /* 0x0001e80000100800 */
[----:B0-----:R-:W5:Y:S04]  /*d530*/  LDL.LU R150, [R1+0x474] ;  /* 0x0004740001967983 */ /* 0x001f680000300800 */
[----:B------:R-:W5:Y:S04]  /*d540*/  LDL.LU R38, [R1+0x29c] ;  /* 0x00029c0001267983 */ /* 0x000f680000300800 */
[----:B------:R0:W-:Y:S04]  /*d550*/  STL [R1+0x294], R151 ;  /* 0x0002949701007387 */ /* 0x0001e80000100800 */
[----:B0-----:R-:W5:Y:S04]  /*d560*/  LDL.LU R151, [R1+0x470] ;  /* 0x0004700001977983 */ /* 0x001f680000300800 */
[----:B------:R-:W5:Y:S01]  /*d570*/  LDL.LU R39, [R1+0x298] ;  /* 0x0002980001277983 */ /* 0x000f620000300800 */
[----:B--2---:R-:W-:Y:S01]  /*d580*/  FADD R27, R52, R27 ;  /* 0x0000001b341b7221 */ /* 0x004fe20000000000 */
[----:B---3--:R-:W-:Y:S01]  /*d590*/  FADD R26, R53, R26 ;  /* 0x0000001a351a7221 */ /* 0x008fe20000000000 */
[----:B----4-:R-:W-:Y:S01]  /*d5a0*/  FADD R25, R54, R25 ;  /* 0x0000001936197221 */ /* 0x010fe20000000000 */
[----:B------:R-:W-:Y:S01]  /*d5b0*/  FADD R24, R55, R24 ;  /* 0x0000001837187221 */ /* 0x000fe20000000000 */
        /* <DEDUP_REMOVED lines=9> */
[----:B-----5:R-:W-:Y:S01]  /*d650*/  FADD R34, R45, R34 ;  /* 0x000000222d227221 */ /* 0x020fe20000000000 */
[----:B------:R-:W-:Y:S01]  /*d660*/  FADD R35, R44, R35 ;  /* 0x000000232c237221 */ /* 0x000fe20000000000 */
[----:B------:R-:W-:Y:S01]  /*d670*/  FADD R36, R43, R36 ;  /* 0x000000242b247221 */ /* 0x000fe20000000000 */
[----:B------:R-:W-:Y:S01]  /*d680*/  FADD R37, R42, R37 ;  /* 0x000000252a257221 */ /* 0x000fe20000000000 */
[----:B------:R-:W-:Y:S01]  /*d690*/  FADD R38, R41, R38 ;  /* 0x0000002629267221 */ /* 0x000fe20000000000 */
[----:B------:R-:W-:-:S05]  /*d6a0*/  FADD R39, R40, R39 ;  /* 0x0000002728277221 */ /* 0x000fca0000000000 */
[----:B------:R0:W-:Y:S04]  /*d6b0*/  STL [R1+0x298], R39 ;  /* 0x0002982701007387 */ /* 0x0001e80000100800 */
        /* <DEDUP_REMOVED lines=15> */
[----:B------:R-:W5:Y:S04]  /*d7b0*/  LDL.LU R51, [R1+0x2e4] ;  /* 0x0002e40001337983 */ /* 0x000f680000300800 */
[----:B------:R5:W-:Y:S04]  /*d7c0*/  STL [R1+0x2d8], R0 ;  /* 0x0002d80001007387 */ /* 0x000be80000100800 */
[----:B------:R-:W5:Y:S04]  /*d7d0*/  LDL.LU R50, [R1+0x2e8] ;  /* 0x0002e80001327983 */ /* 0x000f680000300800 */
[----:B------:R5:W-:Y:S04]  /*d7e0*/  STL [R1+0x2dc], R2 ;  /* 0x0002dc0201007387 */ /* 0x000be80000100800 */
[----:B------:R-:W5:Y:S04]  /*d7f0*/  LDL.LU R49, [R1+0x2ec] ;  /* 0x0002ec0001317983 */ /* 0x000f680000300800 */
[----:B------:R5:W-:Y:S04]  /*d800*/  STL [R1+0x2e0], R3 ;  /* 0x0002e00301007387 */ /* 0x000be80000100800 */
[----:B------:R-:W5:Y:S04]  /*d810*/  LDL.LU R48, [R1+0x2f0] ;  /* 0x0002f00001307983 */ /* 0x000f680000300800 */
        /* <DEDUP_REMOVED lines=8> */
[----:B0-----:R-:W5:Y:S04]  /*d8a0*/  LDL.LU R39, [R1+0x314] ;  /* 0x0003140001277983 */ /* 0x001f680000300800 */
[----:B-1----:R-:W5:Y:S04]  /*d8b0*/  LDL.LU R38, [R1+0x318] ;  /* 0x0003180001267983 */ /* 0x002f680000300800 */
[----:B--2---:R-:W2:Y:S04]  /*d8c0*/  LDL.LU R37, [R1+0x31c] ;  /* 0x00031c0001257983 */ /* 0x004ea80000300800 */
[----:B---3--:R-:W3:Y:S04]  /*d8d0*/  LDL.LU R36, [R1+0x320] ;  /* 0x0003200001247983 */ /* 0x008ee80000300800 */
[----:B----4-:R-:W4:Y:S04]  /*d8e0*/  LDL.LU R35, [R1+0x324] ;  /* 0x0003240001237983 */ /* 0x010f280000300800 */
[----:B-----5:R-:W5:Y:S04]  /*d8f0*/  LDL.LU R34, [R1+0x328] ;  /* 0x0003280001227983 */ /* 0x020f680000300800 */
        /* <DEDUP_REMOVED lines=12> */
[----:B------:R-:W5:Y:S01]  /*d9c0*/  LDL.LU R3, [R1+0x35c] ;  /* 0x00035c0001037983 */ /* 0x000f620000300800 */
[----:B------:R-:W-:Y:S01]  /*d9d0*/  FADD R51, R59, R51 ;  /* 0x000000333b337221 */ /* 0x000fe20000000000 */
[----:B------:R-:W-:-:S04]  /*d9e0*/  FADD R50, R60, R50 ;  /* 0x000000323c327221 */ /* 0x000fc80000000000 */
        /* <DEDUP_REMOVED lines=25> */
[----:B--2---:R-:W-:-:S03]  /*db80*/  FADD R37, R73, R37 ;  /* 0x0000002549257221 */ /* 0x004fc60000000000 */
[----:B------:R2:W-:Y:S01]  /*db90*/  STL [R1+0x318], R38 ;  /* 0x0003182601007387 */ /* 0x0005e20000100800 */
[----:B---3--:R-:W-:-:S03]  /*dba0*/  FADD R36, R74, R36 ;  /* 0x000000244a247221 */ /* 0x008fc60000000000 */
[----:B------:R3:W-:Y:S01]  /*dbb0*/  STL [R1+0x31c], R37 ;  /* 0x00031c2501007387 */ /* 0x0007e20000100800 */
[----:B----4-:R-:W-:-:S03]  /*dbc0*/  FADD R35, R75, R35 ;  /* 0x000000234b237221 */ /* 0x010fc60000000000 */
[----:B------:R4:W-:Y:S01]  /*dbd0*/  STL [R1+0x320], R36 ;  /* 0x0003202401007387 */ /* 0x0009e20000100800 */
[----:B-----5:R-:W-:-:S03]  /*dbe0*/  FADD R34, R76, R34 ;  /* 0x000000224c227221 */ /* 0x020fc60000000000 */
        /* <DEDUP_REMOVED lines=24> */
[----:B0-----:R-:W5:Y:S01]  /*dd70*/  LDL.LU R51, [R1+0x360] ;  /* 0x0003600001337983 */ /* 0x001f620000300800 */
[----:B------:R-:W-:-:S03]  /*dd80*/  FADD R3, R89, R3 ;  /* 0x0000000359037221 */ /* 0x000fc60000000000 */
[----:B------:R0:W-:Y:S04]  /*dd90*/  STL [R1+0x354], R0 ;  /* 0x0003540001007387 */ /* 0x0001e80000100800 */
[----:B-1----:R-:W5:Y:S04]  /*dda0*/  LDL.LU R50, [R1+0x364] ;  /* 0x0003640001327983 */ /* 0x002f680000300800 */
        /* <DEDUP_REMOVED lines=181> */
[----:B------:R-:W-:Y:S01]  /*e900*/  FADD R2, R150, R2 ;  /* 0x0000000296027221 */ /* 0x000fe20000000000 */
[----:B------:R-:W-:-:S05]  /*e910*/  FADD R3, R3, R151 ;  /* 0x0000009703037221 */ /* 0x000fca0000000000 */
[----:B------:R0:W-:Y:S04]  /*e920*/  STL [R1+0x454], R3 ;  /* 0x0004540301007387 */ /* 0x0001e80000100800 */
[----:B------:R0:W-:Y:S04]  /*e930*/  STL [R1+0x44c], R0 ;  /* 0x00044c0001007387 */ /* 0x0001e80000100800 */
[----:B------:R0:W-:Y:S02]  /*e940*/  STL [R1+0x450], R2 ;  /* 0x0004500201007387 */ /* 0x0001e40000100800 */
.L_x_28:
[----:B0-----:R-:W0:Y:S02]  /*e950*/  LDC R0, c[0x0][0x28c] ;  /* 0x0000a300ff007b82 */ /* 0x001e240000000800 */
[----:B0-----:R-:W-:-:S13]  /*e960*/  ISETP.GE.AND P0, PT, R0, 0x1, PT ;  /* 0x000000010000780c */ /* 0x001fda0003f06270 */
[----:B------:R-:W-:Y:S05]  /*e970*/  @!P0 BRA `(.L_x_29) ;  /* 0x0000000000488947 */ /* 0x000fea0003800000 */
[----:B------:R-:W-:-:S06]  /*e980*/  UISETP.NE.AND UP0, UPT, UR24, 0x3, UPT ;  /* 0x000000031800788c */ /* 0x000fcc000bf05270 */
[----:B------:R-:W-:-:S13]  /*e990*/  PLOP3.LUT P0, PT, PT, PT, UP0, 0x80, 0x0 ;  /* 0x000000000000781c */ /* 0x000fda0003f0f008 */
[----:B------:R-:W-:Y:S05]  /*e9a0*/  @!P0 BRA `(.L_x_30) ;  /* 0x0000000000048947 */ /* 0x000fea0003800000 */
[----:B------:R-:W-:Y:S01]  /*e9b0*/  BPT.TRAP 0x1 ;  /* 0x000000040000795c */ /* 0x000fe20000300000 */
.L_x_30:
[----:B------:R-:W-:-:S04]  /*e9c0*/  UISETP.LT.AND UP0, UPT, UR9, 0x1, UPT ;  /* 0x000000010900788c */ /* 0x000fc8000bf01270 */
[----:B------:R-:W-:Y:S02]  /*e9d0*/  USEL UR8, UR9, 0x1, UP0 ;  /* 0x0000000109087887 */ /* 0x000fe40008000000 */
[----:B------:R-:W-:Y:S02]  /*e9e0*/  UISETP.GT.U32.AND UP0, UPT, UR13, 0x1, UPT ;  /* 0x000000010d00788c */ /* 0x000fe4000bf04070 */
[----:B------:R-:W-:-:S04]  /*e9f0*/  UIADD3 UR8, UR5, UR9, -UR8 ;  /* 0x0000000905087290 */ /* 0x000fc8000fffe808 */
[----:B------:R-:W-:Y:S01]  /*ea00*/  UIMAD.WIDE.U32 UR6, UR8, -0x55555555, URZ ;  /* 0xaaaaaaab080678a5 */ /* 0x000fe2000f8e003f */
[----:B------:R-:W-:-:S03]  /*ea10*/  PLOP3.LUT P0, PT, PT, PT, UP0, 0x80, 0x0 ;  /* 0x000000000000781c */ /* 0x000fc60003f0f008 */
[----:B------:R-:W-:-:S04]  /*ea20*/  USHF.R.U32.HI UR6, URZ, 0x2, UR7 ;  /* 0x000000023f067899 */ /* 0x000fc80008011607 */
[----:B------:R-:W-:-:S04]  /*ea30*/  UIMAD UR8, UR6, -0x6, UR8 ;  /* 0xfffffffa060878a4 */ /* 0x000fc8000f8e0208 */
[----:B------:R-:W-:-:S04]  /*ea40*/  ULEA UR8, UR8, UR11, 0x3 ;  /* 0x0000000b08087291 */ /* 0x000fc8000f8e183f */
[----:B------:R-:W-:-:S04]  /*ea50*/  UIADD3 UR8, UR8, 0x30, URZ ;  /* 0x0000003008087890 */ /* 0x000fc8000fffe03f */
[----:B------:R-:W-:-:S09]  /*ea60*/  UPRMT UR8, URZ, 0x654, UR8 ;  /* 0x000006543f087896 */ /* 0x000fd20008000008 */
[----:B------:R-:W-:Y:S01]  /*ea70*/  SYNCS.ARRIVE.TRANS64.RED.A1T0 RZ, [UR8], RZ ;  /* 0x000000ffffff79a7 */ /* 0x000fe20008100408 */
[----:B------:R-:W-:Y:S05]  /*ea80*/  @P0 BRA `(.L_x_29) ;  /* 0x0000000000040947 */ /* 0x000fea0003800000 */
[----:B------:R-:W-:Y:S01]  /*ea90*/  BPT.TRAP 0x1 ;  /* 0x000000040000795c */ /* 0x000fe20000300000 */
.L_x_29:
[----:B------:R-:W4:Y:S01]  /*eaa0*/  LDL.LU R26, [R1+0x464] ;  /* 0x00046400011a7983 */ /* 0x000f220000300800 */
[----:B------:R-:W0:Y:S01]  /*eab0*/  LDC R3, c[0x0][0x288] ;  /* 0x0000a200ff037b82 */ /* 0x000e220000000800 */
[----:B------:R-:W5:Y:S01]  /*eac0*/  S2R R25, SR_TID.X ;  /* 0x0000000000197919 */ /* 0x000f620000002100 */
[----:B------:R-:W-:Y:S01]  /*ead0*/  UIADD3 UR8, UR9, UR5, URZ ;  /* 0x0000000509087290 */ /* 0x000fe2000fffe03f */
[----:B------:R-:W-:Y:S01]  /*eae0*/  ULDC UR6, c[0x0][0x284] ;  /* 0x0000a10000067ab9 */ /* 0x000fe20000000800 */
[----:B------:R-:W2:Y:S01]  /*eaf0*/  LDL.LU R24, [R1+0x460] ;  /* 0x0004600001187983 */ /* 0x000ea20000300800 */
[----:B------:R-:W-:Y:S01]  /*eb00*/  USHF.R.S32.HI UR11, URZ, 0x1f, UR10 ;  /* 0x0000001f3f0b7899 */ /* 0x000fe2000801140a */
[----:B------:R-:W-:Y:S01]  /*eb10*/  IMAD.MOV.U32 R39, RZ, RZ, -0x1 ;  /* 0xffffffffff277424 */ /* 0x000fe200078e00ff */
[----:B------:R-:W-:Y:S01]  /*eb20*/  UISETP.GT.U32.AND UP0, UPT, UR8, 0x5, UPT ;  /* 0x000000050800788c */ /* 0x000fe2000bf04070 */
[----:B------:R-:W-:Y:S01]  /*eb30*/  ULDC.64 UR14, c[0x0][0x5d0] ;  /* 0x00017400000e7ab9 */ /* 0x000fe20000000a00 */
[----:B------:R-:W-:-:S02]  /*eb40*/  UISETP.GE.U32.AND UP1, UPT, UR9, 0x6, UPT ;  /* 0x000000060900788c */ /* 0x000fc4000bf26070 */
[----:B------:R-:W-:Y:S02]  /*eb50*/  UIMAD UR5, UR11, UR14, URZ ;  /* 0x0000000e0b0572a4 */ /* 0x000fe4000f8e023f */
[----:B------:R-:W-:Y:S01]  /*eb60*/  UISETP.LT.U32.AND UP0, UPT, UR9, 0x6, UP0 ;  /* 0x000000060900788c */ /* 0x000fe20008701070 */
[C---:B-----5:R-:W-:Y:S01]  /*eb70*/  LOP3.LUT R2, R25.reuse, 0x3, RZ, 0xc0, !PT ;  /* 0x0000000319027812 */ /* 0x060fe200078ec0ff */
[----:B------:R-:W-:Y:S01]  /*eb80*/  IMAD.SHL.U32 R30, R25, 0x2, RZ ;  /* 0x00000002191e7824 */ /* 0x000fe200078e00ff */
[----:B------:R-:W-:-:S03]  /*eb90*/  SHF.R.U32.HI R32, RZ, 0x7, R25 ;  /* 0x00000007ff207819 */ /* 0x000fc60000011619 */
[----:B0-----:R-:W-:Y:S01]  /*eba0*/  IMAD R2, R2, -0x2, R3 ;  /* 0xfffffffe02027824 */ /* 0x001fe200078e0203 */
[----:B------:R-:W-:Y:S02]  /*ebb0*/  LOP3.LUT R32, R32, 0x1, RZ, 0xc0, !PT ;  /* 0x0000000120207812 */ /* 0x000fe400078ec0ff */
[----:B------:R-:W-:-:S03]  /*ebc0*/  LOP3.LUT R30, R30, 0x6, RZ, 0xc0, !PT ;  /* 0x000000061e1e7812 */ /* 0x000fc600078ec0ff */
[----:B------:R-:W-:Y:S02]  /*ebd0*/  IMAD.SHL.U32 R33, R32, 0x40, RZ ;  /* 0x0000004020217824 */ /* 0x000fe400078e00ff */
[----:B----4-:R-:W-:-:S04]  /*ebe0*/  IMAD.WIDE R34, R26, 0x100, RZ ;  /* 0x000001001a227825 */ /* 0x010fc800078e02ff */
[----:B--2---:R-:W-:Y:S01]  /*ebf0*/  IMAD.SHL.U32 R0, R24, 0x100, RZ ;  /* 0x0000010018007824 */ /* 0x004fe200078e00ff */
[----:B------:R-:W-:Y:S01]  /*ec00*/  PRMT R30, R30, 0x6540, R24 ;  /* 0x000065401e1e7816 */ /* 0x000fe20000000018 */
[----:B------:R-:W-:-:S03]  /*ec10*/  IMAD.U32 R24, RZ, RZ, UR14 ;  /* 0x0000000eff187e24 */ /* 0x000fc6000f8e00ff */
[----:B------:R-:W-:Y:S01]  /*ec20*/  ISETP.GE.AND P0, PT, R0, R3, PT ;  /* 0x000000030000720c */ /* 0x000fe20003f06270 */
[----:B------:R-:W-:Y:S01]  /*ec30*/  IMAD.IADD R0, R2, 0x1, -R0 ;  /* 0x0000000102007824 */ /* 0x000fe200078e0a00 */
[----:B------:R-:W-:Y:S02]  /*ec40*/  SHF.R.U32.HI R2, RZ, 0x2, R25 ;  /* 0x00000002ff027819 */ /* 0x000fe40000011619 */
[----:B------:R-:W-:Y:S02]  /*ec50*/  LOP3.LUT R3, R25, 0x60, RZ, 0xc0, !PT ;  /* 0x0000006019037812 */ /* 0x000fe400078ec0ff */
[----:B------:R-:W-:Y:S02]  /*ec60*/  LOP3.LUT R2, R2, 0x7, RZ, 0xc0, !PT ;  /* 0x0000000702027812 */ /* 0x000fe400078ec0ff */
[----:B------:R-:W-:Y:S02]  /*ec70*/  SHF.R.U32.HI R3, RZ, 0x1, R3 ;  /* 0x00000001ff037819 */ /* 0x000fe40000011603 */
[----:B------:R-:W-:-:S02]  /*ec80*/  LOP3.LUT R33, R33, 0x40, R2, 0xe2, !PT ;  /* 0x0000004021217812 */ /* 0x000fc400078ee202 */
[----:B------:R-:W-:Y:S02]  /*ec90*/  IADD3 R2, RZ, -R3, -R2 ;  /* 0x80000003ff027210 */ /* 0x000fe40007ffe802 */
[----:B------:R-:W-:Y:S02]  /*eca0*/  SHF.R.S32.HI R31, RZ, 0x1f, R30 ;  /* 0x0000001fff1f7819 */ /* 0x000fe4000001141e */
[----:B------:R-:W-:Y:S01]  /*ecb0*/  LOP3.LUT R33, R34, R33, R3, 0xfe, !PT ;  /* 0x0000002122217212 */ /* 0x000fe200078efe03 */
[----:B------:R-:W-:Y:S02]  /*ecc0*/  IMAD R32, R32, -0x40, R2 ;  /* 0xffffffc020207824 */ /* 0x000fe400078e0202 */
[----:B------:R-:W-:Y:S02]  /*ecd0*/  IMAD.SHL.U32 R2, R26, 0x100, RZ ;  /* 0x000001001a027824 */ /* 0x000fe400078e00ff */
[----:B------:R-:W-:-:S03]  /*ece0*/  IMAD.WIDE.U32 R24, R24, UR10, R30 ;  /* 0x0000000a18187c25 */ /* 0x000fc6000f8e001e */
[C---:B------:R-:W-:Y:S02]  /*ecf0*/  IADD3 R32, -R2.reuse, UR6, R32 ;  /* 0x0000000602207c10 */ /* 0x040fe4000fffe120 */
[----:B------:R-:W-:Y:S01]  /*ed00*/  ISETP.GE.OR P0, PT, R2, UR6, P0 ;  /* 0x0000000602007c0c */ /* 0x000fe20008706670 */
[----:B------:R-:W-:-:S04]  /*ed10*/  UIMAD.WIDE.U32 UR6, UR8, -0x55555555, URZ ;  /* 0xaaaaaaab080678a5 */ /* 0x000fc8000f8e003f */
[----:B------:R-:W-:Y:S02]  /*ed20*/  USHF.R.U32.HI UR6, URZ, 0x2, UR7 ;  /* 0x000000023f067899 */ /* 0x000fe40008011607 */
[----:B------:R-:W-:Y:S02]  /*ed30*/  UIMAD UR7, UR10, UR15, UR5 ;  /* 0x0000000f0a0772a4 */ /* 0x000fe4000f8e0205 */
[----:B------:R-:W-:-:S04]  /*ed40*/  USEL UR5, URZ, 0x1, !UP0 ;  /* 0x000000013f057887 */ /* 0x000fc8000c000000 */
[----:B------:R-:W-:Y:S01]  /*ed50*/  ULOP3.LUT UR4, UR4, UR5, URZ, 0x3c, !UPT ;  /* 0x0000000504047292 */ /* 0x000fe2000f8e3c3f */
[----:B------:R-:W-:Y:S01]  /*ed60*/  VIADD R25, R25, UR7 ;  /* 0x0000000719197c36 */ /* 0x000fe20008000000 */
[----:B------:R-:W-:Y:S02]  /*ed70*/  UIMAD UR5, UR6, -0x6, UR8 ;  /* 0xfffffffa060578a4 */ /* 0x000fe4000f8e0208 */
[----:B------:R-:W-:Y:S01]  /*ed80*/  @UP1 ULOP3.LUT UR4, UR4, 0x1, UR6, 0x78, !UPT ;  /* 0x0000000104041892 */ /* 0x000fe2000f8e7806 */
[----:B------:R-:W-:Y:S11]  /*ed90*/  @P0 BRA `(.L_x_31) ;  /* 0x0000012400bc0947 */ /* 0x000ff60003800000 */
[----:B------:R-:W0:Y:S01]  /*eda0*/  LDC.64 R26, c[0x0][0x5c8] ;  /* 0x00017200ff1a7b82 */ /* 0x000e220000000a00 */
[----:B------:R-:W-:Y:S01]  /*edb0*/  ULDC.64 UR6, c[0x0][0x5c0] ;  /* 0x0001700000067ab9 */ /* 0x000fe20000000a00 */
[----:B------:R-:W-:Y:S01]  /*edc0*/  BSSY B0, `(.L_x_31) ;  /* 0x000126c000007945 */ /* 0x000fe20003800000 */
[-C--:B0-----:R-:W-:Y:S01]  /*edd0*/  IMAD R2, R35, R26.reuse, RZ ;  /* 0x0000001a23027224 */ /* 0x081fe200078e02ff */
[----:B------:R-:W-:Y:S01]  /*ede0*/  SHF.L.U64.HI R36, R26, 0x3, R27 ;  /* 0x000000031a247819 */ /* 0x000fe2000001021b */
[----:B------:R-:W-:-:S04]  /*edf0*/  IMAD.WIDE.U32 R24, R33, R26, R24 ;  /* 0x0000001a21187225 */ /* 0x000fc800078e0018 */
[----:B------:R-:W-:Y:S01]  /*ee00*/  IMAD R2, R33, R27, R2 ;  /* 0x0000001b21027224 */ /* 0x000fe200078e0202 */
[C---:B------:R-:W-:Y:S01]  /*ee10*/  LEA R28, P2, R26.reuse, R24, 0x7 ;  /* 0x000000181a1c7211 */ /* 0x040fe200078438ff */
[----:B------:R-:W-:Y:S02]  /*ee20*/  IMAD.SHL.U32 R3, R26, 0x8, RZ ;  /* 0x000000081a037824 */ /* 0x000fe400078e00ff */
[----:B------:R-:W-:Y:S01]  /*ee30*/  IMAD.IADD R25, R25, 0x1, R2 ;  /* 0x0000000119197824 */ /* 0x000fe200078e0202 */
[C---:B------:R-:W-:Y:S02]  /*ee40*/  IADD3 R2, P5, R24.reuse, UR6, RZ ;  /* 0x0000000618027c10 */ /* 0x040fe4000ffbe0ff */
[----:B------:R-:W-:Y:S02]  /*ee50*/  IADD3 R24, P0, P1, R24, UR6, R3 ;  /* 0x0000000618187c10 */ /* 0x000fe4000f91e003 */
[----:B------:R-:W-:Y:S02]  /*ee60*/  LEA.HI.X R29, R26, R25, R27, 0x7, P2 ;  /* 0x000000191a1d7211 */ /* 0x000fe400010f3c1b */
[----:B------:R-:W-:-:S02]  /*ee70*/  IADD3 R26, P2, P3, R28, UR6, R3 ;  /* 0x000000061c1a7c10 */ /* 0x000fc4000fb5e003 */
[----:B------:R-:W-:Y:S02]  /*ee80*/  IADD3.X R3, R25, UR7, RZ, P5, !PT ;  /* 0x0000000719037c10 */ /* 0x000fe4000affe4ff */
[----:B------:R-:W-:Y:S02]  /*ee90*/  FSETP.NEU.AND P5, PT, RZ, UR23, PT ;  /* 0x00000017ff007c0b */ /* 0x000fe4000bfad000 */
[----:B------:R-:W-:Y:S02]  /*eea0*/  IADD3 R28, P6, R28, UR6, RZ ;  /* 0x000000061c1c7c10 */ /* 0x000fe4000ffde0ff */
[--C-:B------:R-:W-:Y:S02]  /*eeb0*/  IADD3.X R27, R29, UR7, R36.reuse, P2, P3 ;  /* 0x000000071d1b7c10 */ /* 0x100fe400097e6424 */
[----:B------:R-:W-:Y:S02]  /*eec0*/  IADD3.X R25, R25, UR7, R36, P0, P1 ;  /* 0x0000000719197c10 */ /* 0x000fe400087e2424 */
[----:B------:R-:W-:-:S05]  /*eed0*/  IADD3.X R29, R29, UR7, RZ, P6, !PT ;  /* 0x000000071d1d7c10 */ /* 0x000fca000b7fe4ff */
[----:B------:R-:W-:Y:S05]  /*eee0*/  @!P5 BRA `(.L_x_32) ;  /* 0x000000d800fcd947 */ /* 0x000fea0003800000 */
[----:B------:R-:W-:Y:S01]  /*eef0*/  ULDC.64 UR6, c[0x0][0x5b8] ;  /* 0x00016e0000067ab9 */ /* 0x000fe20000000a00 */
[----:B------:R-:W-:Y:S01]  /*ef00*/  BSSY B1, `(.L_x_33) ;  /* 0x0000013000017945 */ /* 0x000fe20003800000 */
[----:B------:R-:W-:Y:S01]  /*ef10*/  IMAD.U32 R36, RZ, RZ, UR6 ;  /* 0x00000006ff247e24 */ /* 0x000fe2000f8e00ff */
[----:B------:R-:W-:-:S03]  /*ef20*/  UIMAD UR6, UR11, UR6, URZ ;  /* 0x000000060b0672a4 */ /* 0x000fc6000f8e023f */
[----:B------:R-:W-:Y:S01]  /*ef30*/  IMAD.WIDE.U32 R30, R36, UR10, R30 ;  /* 0x0000000a241e7c25 */ /* 0x000fe2000f8e001e */
[----:B------:R-:W-:-:S03]  /*ef40*/  UIMAD UR6, UR10, UR7, UR6 ;  /* 0x000000070a0672a4 */ /* 0x000fc6000f8e0206 */
[----:B------:R-:W-:Y:S01]  /*ef50*/  IMAD.MOV.U32 R36, RZ, RZ, R30 ;  /* 0x000000ffff247224 */ /* 0x000fe200078e001e */
[----:B------:R-:W-:Y:S02]  /*ef60*/  ULDC.64 UR10, c[0x0][0x5a8] ;  /* 0x00016a00000a7ab9 */ /* 0x000fe40000000a00 */
[----:B------:R-:W-:Y:S01]  /*ef70*/  VIADD R37, R31, UR6 ;  /* 0x000000061f257c36 */ /* 0x000fe20008000000 */
[----:B------:R-:W-:Y:S02]  /*ef80*/  ULDC.64 UR6, c[0x0][0x5b0] ;  /* 0x00016c0000067ab9 */ /* 0x000fe40000000a00 */
[----:B------:R-:W-:Y:S02]  /*ef90*/  IMAD R38, R35, UR6, RZ ;  /* 0x0000000623267c24 */ /* 0x000fe4000f8e02ff */
[----:B------:R-:W-:-:S04]  /*efa0*/  IMAD.WIDE.U32 R30, R33, UR6, R36 ;  /* 0x00000006211e7c25 */ /* 0x000fc8000f8e0024 */
[----:B------:R-:W-:Y:S01]  /*efb0*/  IMAD R38, R33, UR7, R38 ;  /* 0x0000000721267c24 */ /* 0x000fe2000f8e0226 */
[----:B------:R-:W-:-:S04]  /*efc0*/  IADD3 R30, P0, R30, UR10, RZ ;  /* 0x0000000a1e1e7c10 */ /* 0x000fc8000ff1e0ff */
[--C-:B------:R-:W-:Y:S02]  /*efd0*/  IADD3.X R31, R31, UR11, R38.reuse, P0, !PT ;  /* 0x0000000b1f1f7c10 */ /* 0x100fe400087fe426 */
[----:B------:R-:W-:Y:S02]  /*efe0*/  ISETP.GE.AND P0, PT, R32, 0x1, PT ;  /* 0x000000012000780c */ /* 0x000fe40003f06270 */
[----:B------:R-:W-:Y:S02]  /*eff0*/  PRMT R38, RZ, 0x7610, R38 ;  /* 0x00007610ff267816 */ /* 0x000fe40000000026 */
[----:B------:R-:W-:-:S13]  /*f000*/  ISETP.LT.OR P1, PT, R0, 0x1, !P0 ;  /* 0x000000010000780c */ /* 0x000fda0004721670 */
[----:B------:R-:W-:Y:S05]  /*f010*/  @P1 BRA `(.L_x_34) ;  /* 0x0000000000041947 */ /* 0x000fea0003800000 */
[----:B------:R0:W5:Y:S02]  /*f020*/  LDG.E.U8 R38, desc[UR20][R30.64] ;  /* 0x000000141e267981 */ /* 0x000164000c1e1100 */
.L_x_34:
[----:B------:R-:W-:Y:S05]  /*f030*/  BSYNC B1 ;  /* 0x0000000000017941 */ /* 0x000fea0003800000 */
.L_x_33:
[----:B-----5:R-:W-:Y:S01]  /*f040*/  LOP3.LUT R38, R38, 0xff, RZ, 0xc0, !PT ;  /* 0x000000ff26267812 */ /* 0x020fe200078ec0ff */
[----:B------:R-:W-:Y:S03]  /*f050*/  BSSY B1, `(.L_x_35) ;  /* 0x000000b000017945 */ /* 0x000fe60003800000 */
[----:B------:R-:W-:-:S05]  /*f060*/  F2FP.F16.E5M2.UNPACK_B R38, R38 ;  /* 0x00000026ff26723e */ /* 0x000fca00020004ff */
[----:B------:R-:W-:-:S05]  /*f070*/  HADD2.F32 R38, -RZ, R38.H0_H0 ;  /* 0x20000026ff267230 */ /* 0x000fca0000004100 */
[----:B------:R-:W-:-:S04]  /*f080*/  FMUL R38, R38, UR23 ;  /* 0x0000001726267c20 */ /* 0x000fc80008400000 */
[----:B------:R-:W-:-:S05]  /*f090*/  FFMA R4, R4, UR22, R38 ;  /* 0x0000001604047c23 */ /* 0x000fca0008000026 */
[----:B------:R-:W-:-:S05]  /*f0a0*/  F2FP.SATFINITE.E5M2.F32.PACK_AB_MERGE_C R4, RZ, R4, RZ ;  /* 0x00000004ff04723e */ /* 0x000fca00048060ff */
[----:B------:R2:W-:Y:S01]  /*f0b0*/  @!P1 STG.E.U8 desc[UR20][R2.64], R4 ;  /* 0x0000000402009986 */ /* 0x0005e2000c101114 */
[----:B------:R-:W-:Y:S02]  /*f0c0*/  ISETP.LT.OR P1, PT, R0, 0x2, !P0 ;  /* 0x000000020000780c */ /* 0x000fe40004721670 */
[----:B--2---:R-:W-:-:S11]  /*f0d0*/  PRMT R4, RZ, 0x7610, R4 ;  /* 0x00007610ff047816 */ /* 0x004fd60000000004 */
[----:B------:R-:W-:Y:S05]  /*f0e0*/  @P1 BRA `(.L_x_36) ;  /* 0x0000000000041947 */ /* 0x000fea0003800000 */
[----:B------:R2:W5:Y:S02]  /*f0f0*/  LDG.E.U8 R4, desc[UR20][R30.64+0x1] ;  /* 0x000001141e047981 */ /* 0x000564000c1e1100 */
.L_x_36:
[----:B------:R-:W-:Y:S05]  /*f100*/  BSYNC B1 ;  /* 0x0000000000017941 */ /* 0x000fea0003800000 */
.L_x_35:
        /* <DEDUP_REMOVED lines=8> */
[----:B------:R-:W-:-:S05]  /*f190*/  IADD3 R4, P1, R33, 0x8, RZ ;  /* 0x0000000821047810 */ /* 0x000fca0007f3e0ff */
[----:B----4-:R-:W-:-:S04]  /*f1a0*/  IMAD.X R5, RZ, RZ, R35, P1 ;  /* 0x000000ffff057224 */ /* 0x010fc800008e0623 */
[----:B------:R-:W-:-:S04]  /*f1b0*/  IMAD R5, R5, UR6, RZ ;  /* 0x0000000605057c24 */ /* 0x000fc8000f8e02ff */
[C---:B------:R-:W-:Y:S02]  /*f1c0*/  IMAD R38, R4.reuse, UR7, R5 ;  /* 0x0000000704267c24 */ /* 0x040fe4000f8e0205 */
[----:B------:R-:W-:-:S03]  /*f1d0*/  IMAD.WIDE.U32 R4, R4, UR6, R36 ;  /* 0x0000000604047c25 */ /* 0x000fc6000f8e0024 */
[----:B------:R-:W-:-:S04]  /*f1e0*/  IADD3 R4, P1, R4, UR10, RZ ;  /* 0x0000000a04047c10 */ /* 0x000fc8000ff3e0ff */
[--C-:B------:R-:W-:Y:S02]  /*f1f0*/  IADD3.X R5, R5, UR11, R38.reuse, P1, !PT ;  /* 0x0000000b05057c10 */ /* 0x100fe40008ffe426 */
[----:B------:R-:W-:Y:S02]  /*f200*/  ISETP.GE.AND P1, PT, R32, 0x9, PT ;  /* 0x000000092000780c */ /* 0x000fe40003f26270 */
[----:B------:R-:W-:Y:S02]  /*f210*/  PRMT R38, RZ, 0x7610, R38 ;  /* 0x00007610ff267816 */ /* 0x000fe40000000026 */
[----:B------:R-:W-:-:S13]  /*f220*/  ISETP.LT.OR P2, PT, R0, 0x1, !P1 ;  /* 0x000000010000780c */ /* 0x000fda0004f41670 */
[----:B------:R-:W-:Y:S05]  /*f230*/  @P2 BRA `(.L_x_38) ;  /* 0x0000000000042947 */ /* 0x000fea0003800000 */
[----:B------:R4:W5:Y:S02]  /*f240*/  LDG.E.U8 R38, desc[UR20][R4.64] ;  /* 0x0000001404267981 */ /* 0x000964000c1e1100 */
.L_x_38:
[----:B------:R-:W-:Y:S05]  /*f250*/  BSYNC B1 ;  /* 0x0000000000017941 */ /* 0x000fea0003800000 */
.L_x_37:
        /* <DEDUP_REMOVED lines=9> */
[----:B0-----:R-:W-:-:S11]  /*f2f0*/  PRMT R6, RZ, 0x7610, R6 ;  /* 0x00007610ff067816 */ /* 0x001fd60000000006 */
[----:B------:R-:W-:Y:S05]  /*f300*/  @P2 BRA `(.L_x_40) ;  /* 0x0000000000042947 */ /* 0x000fea0003800000 */
[----:B------:R0:W5:Y:S02]  /*f310*/  LDG.E.U8 R6, desc[UR20][R4.64+0x1] ;  /* 0x0000011404067981 */ /* 0x000164000c1e1100 */
.L_x_40:
[----:B------:R-:W-:Y:S05]  /*f320*/  BSYNC B1 ;  /* 0x0000000000017941 */ /* 0x000fea0003800000 */
.L_x_39:
[----:B-----5:R-:W-:Y:S01]  /*f330*/  LOP3.LUT R6, R6, 0xff, RZ, 0xc0, !PT ;  /* 0x000000ff06067812 */ /* 0x020fe200078ec0ff */
[----:B------:R-:W-:Y:S01]  /*f340*/  BSSY B1, `(.L_x_41) ;  /* 0x000000b000017945 */ /* 0x000fe20003800000 */
[----:B------:R-:W-:Y:S02]  /*f350*/  ISETP.LT.OR P3, PT, R0, 0x9, !P0 ;  /* 0x000000090000780c */ /* 0x000fe40004761670 */
[----:B------:R-:W-:-:S05]  /*f360*/  F2FP.F16.E5M2.UNPACK_B R6, R6 ;  /* 0x00000006ff06723e */ /* 0x000fca00020004ff */
[----:B------:R-:W-:-:S05]  /*f370*/  HADD2.F32 R6, -RZ, R6.H0_H0 ;  /* 0x20000006ff067230 */ /* 0x000fca0000004100 */
[----:B------:R-:W-:-:S04]  /*f380*/  FMUL R6, R6, UR23 ;  /* 0x0000001706067c20 */ /* 0x000fc80008400000 */
[--C-:B------:R-:W-:Y:S01]  /*f390*/  FFMA R7, R7, UR22, R6.reuse ;  /* 0x0000001607077c23 */ /* 0x100fe20008000006 */
[----:B------:R-:W-:-:S04]  /*f3a0*/  PRMT R6, RZ, 0x7610, R6 ;  /* 0x00007610ff067816 */ /* 0x000fc80000000006 */
[----:B------:R-:W-:-:S05]  /*f3b0*/  F2FP.SATFINITE.E5M2.F32.PACK_AB_MERGE_C R7, RZ, R7, RZ ;  /* 0x00000007ff07723e */ /* 0x000fca00048060ff */
[----:B------:R0:W-:Y:S01]  /*f3c0*/  @!P2 STG.E.U8 desc[UR20][R24.64+0x1], R7 ;  /* 0x000001071800a986 */ /* 0x0001e2000c101114 */
[----:B------:R-:W-:Y:S05]  /*f3d0*/  @P3 BRA `(.L_x_42) ;  /* 0x0000000000043947 */ /* 0x000fea0003800000 */
[----:B------:R0:W5:Y:S02]  /*f3e0*/  LDG.E.U8 R6, desc[UR20][R30.64+0x8] ;  /* 0x000008141e067981 */ /* 0x000164000c1e1100 */
.L_x_42:
[----:B------:R-:W-:Y:S05]  /*f3f0*/  BSYNC B1 ;  /* 0x0000000000017941 */ /* 0x000fea0003800000 */
.L_x_41:
        /* <DEDUP_REMOVED lines=12> */
.L_x_44:
[----:B------:R-:W-:Y:S05]  /*f4c0*/  BSYNC B1 ;  /* 0x0000000000017941 */ /* 0x000fea0003800000 */
.L_x_43:
        /* <DEDUP_REMOVED lines=12> */
.L_x_46:
[----:B------:R-:W-:Y:S05]  /*f590*/  BSYNC B1 ;  /* 0x0000000000017941 */ /* 0x000fea0003800000 */
.L_x_45:
        /* <DEDUP_REMOVED lines=12> */
.L_x_48:
[----:B------:R-:W-:Y:S05]  /*f660*/  BSYNC B1 ;  /* 0x0000000000017941 */ /* 0x000fea0003800000 */
.L_x_47:
        /* <DEDUP_REMOVED lines=12> */
.L_x_50:
[----:B------:R-:W-:Y:S05]  /*f730*/  BSYNC B1 ;  /* 0x0000000000017941 */ /* 0x000fea0003800000 */
.L_x_49:
        /* <DEDUP_REMOVED lines=12> */
.L_x_52:
[----:B------:R-:W-:Y:S05]  /*f800*/  BSYNC B1 ;  /* 0x0000000000017941 */ /* 0x000fea0003800000 */
.L_x_51:
        /* <DEDUP_REMOVED lines=12> */
.L_x_54:
[----:B------:R-:W-:Y:S05]  /*f8d0*/  BSYNC B1 ;  /* 0x0000000000017941 */ /* 0x000fea0003800000 */
.L_x_53:
        /* <DEDUP_REMOVED lines=12> */
.L_x_56:
[----:B------:R-:W-:Y:S05]  /*f9a0*/  BSYNC B1 ;  /* 0x0000000000017941 */ /* 0x000fea0003800000 */
.L_x_55:
        /* <DEDUP_REMOVED lines=12> */
.L_x_58:
[----:B------:R-:W-:Y:S05]  /*fa70*/  BSYNC B1 ;  /* 0x0000000000017941 */ /* 0x000fea0003800000 */
.L_x_57:
        /* <DEDUP_REMOVED lines=12> */
.L_x_60:
[----:B------:R-:W-:Y:S05]  /*fb40*/  BSYNC B1 ;  /* 0x0000000000017941 */ /* 0x000fea0003800000 */
.L_x_59:
        /* <DEDUP_REMOVED lines=12> */
.L_x_62:
[----:B------:R-:W-:Y:S05]  /*fc10*/  BSYNC B1 ;  /* 0x0000000000017941 */ /* 0x000fea0003800000 */
.L_x_61:
        /* <DEDUP_REMOVED lines=12> */
.L_x_64:
[----:B------:R-:W-:Y:S05]  /*fce0*/  BSYNC B1 ;  /* 0x0000000000017941 */ /* 0x000fea0003800000 */
.L_x_63:
        /* <DEDUP_REMOVED lines=12> */
.L_x_66:
[----:B------:R-:W-:Y:S05]  /*fdb0*/  BSYNC B1 ;  /* 0x0000000000017941 */ /* 0x000fea0003800000 */
.L_x_65:
        /* <DEDUP_REMOVED lines=12> */
.L_x_68:
[----:B------:R-:W-:Y:S05]  /*fe80*/  BSYNC B1 ;  /* 0x0000000000017941 */ /* 0x000fea0003800000 */
.L_x_67:
        /* <DEDUP_REMOVED lines=12> */
.L_x_70:
[----:B------:R-:W-:Y:S05]  /*ff50*/  BSYNC B1 ;  /* 0x0000000000017941 */ /* 0x000fea0003800000 */
.L_x_69:
        /* <DEDUP_REMOVED lines=12> */
.L_x_72:
[----:B------:R-:W-:Y:S05]  /*10020*/  BSYNC B1 ;  /* 0x0000000000017941 */ /* 0x000fea0003800000 */
.L_x_71:
        /* <DEDUP_REMOVED lines=12> */
.L_x_74:
[----:B------:R-:W-:Y:S05]  /*100f0*/  BSYNC B1 ;  /* 0x0000000000017941 */ /* 0x000fea0003800000 */
.L_x_73:
        /* <DEDUP_REMOVED lines=12> */
.L_x_76:
[----:B------:R-:W-:Y:S05]  /*101c0*/  BSYNC B1 ;  /* 0x0000000000017941 */ /* 0x000fea0003800000 */
.L_x_75:
        /* <DEDUP_REMOVED lines=12> */
.L_x_78:
[----:B------:R-:W-:Y:S05]  /*10290*/  BSYNC B1 ;  /* 0x0000000000017941 */ /* 0x000fea0003800000 */
.L_x_77:
        /* <DEDUP_REMOVED lines=12> */
.L_x_80:
[----:B------:R-:W-:Y:S05]  /*10360*/  BSYNC B1 ;  /* 0x0000000000017941 */ /* 0x000fea0003800000 */
.L_x_79:
        /* <DEDUP_REMOVED lines=12> */
.L_x_82:
[----:B------:R-:W-:Y:S05]  /*10430*/  BSYNC B1 ;  /* 0x0000000000017941 */ /* 0x000fea0003800000 */
.L_x_81:
        /* <DEDUP_REMOVED lines=12> */
.L_x_84:
[----:B------:R-:W-:Y:S05]  /*10500*/  BSYNC B1 ;  /* 0x0000000000017941 */ /* 0x000fea0003800000 */
.L_x_83:
        /* <DEDUP_REMOVED lines=12> */
.L_x_86:
[----:B------:R-:W-:Y:S05]  /*105d0*/  BSYNC B1 ;  /* 0x0000000000017941 */ /* 0x000fea0003800000 */
.L_x_85:
        /* <DEDUP_REMOVED lines=12> */
.L_x_88:
[----:B------:R-:W-:Y:S05]  /*106a0*/  BSYNC B1 ;  /* 0x0000000000017941 */ /* 0x000fea0003800000 */
.L_x_87:
        /* <DEDUP_REMOVED lines=12> */
.L_x_90:
[----:B------:R-:W-:Y:S05]  /*10770*/  BSYNC B1 ;  /* 0x0000000000017941 */ /* 0x000fea0003800000 */
.L_x_89:
        /* <DEDUP_REMOVED lines=12> */
.L_x_92:
[----:B------:R-:W-:Y:S05]  /*10840*/  BSYNC B1 ;  /* 0x0000000000017941 */ /* 0x000fea0003800000 */
.L_x_91:
        /* <DEDUP_REMOVED lines=12> */
.L_x_94:
[----:B------:R-:W-:Y:S05]  /*10910*/  BSYNC B1 ;  /* 0x0000000000017941 */ /* 0x000fea0003800000 */
.L_x_93:
        /* <DEDUP_REMOVED lines=12> */
.L_x_96:
[----:B------:R-:W-:Y:S05]  /*109e0*/  BSYNC B1 ;  /* 0x0000000000017941 */ /* 0x000fea0003800000 */
.L_x_95:
        /* <DEDUP_REMOVED lines=12> */
.L_x_98:
[----:B------:R-:W-:Y:S05]  /*10ab0*/  BSYNC B1 ;  /* 0x0000000000017941 */ /* 0x000fea0003800000 */
.L_x_97:
        /* <DEDUP_REMOVED lines=12> */
.L_x_100:
[----:B------:R-:W-:Y:S05]  /*10b80*/  BSYNC B1 ;  /* 0x0000000000017941 */ /* 0x000fea0003800000 */
.L_x_99:
        /* <DEDUP_REMOVED lines=12> */
.L_x_102:
[----:B------:R-:W-:Y:S05]  /*10c50*/  BSYNC B1 ;  /* 0x0000000000017941 */ /* 0x000fea0003800000 */
.L_x_101:
        /* <DEDUP_REMOVED lines=12> */
.L_x_104:
[----:B------:R-:W-:Y:S05]  /*10d20*/  BSYNC B1 ;  /* 0x0000000000017941 */ /* 0x000fea0003800000 */
.L_x_103:
        /* <DEDUP_REMOVED lines=12> */
.L_x_106:
[----:B------:R-:W-:Y:S05]  /*10df0*/  BSYNC B1 ;  /* 0x0000000000017941 */ /* 0x000fea0003800000 */
.L_x_105:
        /* <DEDUP_REMOVED lines=12> */
.L_x_108:
[----:B------:R-:W-:Y:S05]  /*10ec0*/  BSYNC B1 ;  /* 0x0000000000017941 */ /* 0x000fea0003800000 */
.L_x_107:
        /* <DEDUP_REMOVED lines=12> */
.L_x_110:
[----:B------:R-:W-:Y:S05]  /*10f90*/  BSYNC B1 ;  /* 0x0000000000017941 */ /* 0x000fea0003800000 */
.L_x_109:
        /* <DEDUP_REMOVED lines=12> */
.L_x_112:
[----:B------:R-:W-:Y:S05]  /*11060*/  BSYNC B1 ;  /* 0x0000000000017941 */ /* 0x000fea0003800000 */
.L_x_111:
        /* <DEDUP_REMOVED lines=12> */
.L_x_114:
[----:B------:R-:W-:Y:S05]  /*11130*/  BSYNC B1 ;  /* 0x0000000000017941 */ /* 0x000fea0003800000 */
.L_x_113:
[----:B-----5:R-:W-:Y:S01]  /*11140*/  LOP3.LUT R6, R6, 0xff, RZ, 0xc0, !PT ;  /* 0x000000ff06067812 */ /* 0x020fe200078ec0ff */
[----:B------:R-:W-:Y:S01]  /*11150*/  BSSY B1, `(.L_x_115) ;  /* 0x000000b000017945 */ /* 0x000fe20003800000 */
[----:B------:R-:W-:Y:S02]  /*11160*/  ISETP.LT.OR P2, PT, R0, 0x52, !P0 ;  /* 0x000000520000780c */ /* 0x000fe40004741670 */
[----:B------:R-:W-:-:S05]  /*11170*/  F2FP.F16.E5M2.UNPACK_B R6, R6 ;  /* 0x00000006ff06723e */ /* 0x000fca00020004ff */
[----:B------:R-:W-:-:S05]  /*11180*/  HADD2.F32 R6, -RZ, R6.H0_H0 ;  /* 0x20000006ff067230 */ /* 0x000fca0000004100 */
[----:B------:R-:W-:-:S04]  /*11190*/  FMUL R6, R6, UR23 ;  /* 0x0000001706067c20 */ /* 0x000fc80008400000 */
[----:B------:R-:W-:-:S05]  /*111a0*/  FFMA R6, R172, UR22, R6 ;  /* 0x00000016ac067c23 */ /* 0x000fca0008000006 */
[----:B0-----:R-:W-:Y:S02]  /*111b0*/  F2FP.SATFINITE.E5M2.F32.PACK_AB_MERGE_C R7, RZ, R6, RZ ;  /* 0x00000006ff07723e */ /* 0x001fe400048060ff */
[----:B------:R-:W-:-:S03]  /*111c0*/  PRMT R6, RZ, 0x7610, R6 ;  /* 0x00007610ff067816 */ /* 0x000fc60000000006 */
[----:B------:R0:W-:Y:S01]  /*111d0*/  @!P3 STG.E.U8 desc[UR20][R2.64+0x50], R7 ;  /* 0x000050070200b986 */ /* 0x0001e2000c101114 */
[----:B------:R-:W-:Y:S05]  /*111e0*/  @P2 BRA `(.L_x_116) ;  /* 0x0000000000042947 */ /* 0x000fea0003800000 */
[----:B------:R0:W5:Y:S02]  /*111f0*/  LDG.E.U8 R6, desc[UR20][R30.64+0x51] ;  /* 0x000051141e067981 */ /* 0x000164000c1e1100 */
.L_x_116:
[----:B------:R-:W-:Y:S05]  /*11200*/  BSYNC B1 ;  /* 0x0000000000017941 */ /* 0x000fea0003800000 */
.L_x_115:
        /* <DEDUP_REMOVED lines=12> */
.L_x_118:
[----:B------:R-:W-:Y:S05]  /*112d0*/  BSYNC B1 ;  /* 0x0000000000017941 */ /* 0x000fea0003800000 */
.L_x_117:
        /* <DEDUP_REMOVED lines=12> */
.L_x_120:
[----:B------:R-:W-:Y:S05]  /*113a0*/  BSYNC B1 ;  /* 0x0000000000017941 */ /* 0x000fea0003800000 */
.L_x_119:
        /* <DEDUP_REMOVED lines=12> */
.L_x_122:
[----:B------:R-:W-:Y:S05]  /*11470*/  BSYNC B1 ;  /* 0x0000000000017941 */ /* 0x000fea0003800000 */
.L_x_121:
[----:B-----5:R-:W-:Y:S01]  /*11480*/  LOP3.LUT R6, R6, 0xff, RZ, 0xc0, !PT ;  /* 0x000000ff06067812 */ /* 0x020fe200078ec0ff */
[----:B------:R-:W-:Y:S01]  /*11490*/  BSSY B1, `(.L_x_123) ;  /* 0x000000b000017945 */ /* 0x000fe20003800000 */
[----:B------:R-:W-:Y:S02]  /*114a0*/  ISETP.LT.OR P2, PT, R0, 0x5a, !P0 ;  /* 0x0000005a0000780c */ /* 0x000fe40004741670 */
[----:B------:R-:W-:-:S05]  /*114b0*/  F2FP.F16.E5M2.UNPACK_B R6, R6 ;  /* 0x00000006ff06723e */ /* 0x000fca00020004ff */
[----:B------:R-:W-:-:S05]  /*114c0*/  HADD2.F32 R6, -RZ, R6.H0_H0 ;  /* 0x20000006ff067230 */ /* 0x000fca0000004100 */
[----:B0-----:R-:W-:Y:S01]  /*114d0*/  FMUL R7, R6, UR23 ;  /* 0x0000001706077c20 */ /* 0x001fe20008400000 */
[----:B------:R-:W-:-:S03]  /*114e0*/  PRMT R6, RZ, 0x7610, R6 ;  /* 0x00007610ff067816 */ /* 0x000fc60000000006 */
[----:B------:R-:W-:-:S05]  /*114f0*/  FFMA R7, R176, UR22, R7 ;  /* 0x00000016b0077c23 */ /* 0x000fca0008000007 */
[----:B------:R-:W-:-:S05]  /*11500*/  F2FP.SATFINITE.E5M2.F32.PACK_AB_MERGE_C R7, RZ, R7, RZ ;  /* 0x00000007ff07723e */ /* 0x000fca00048060ff */
[----:B------:R0:W-:Y:S01]  /*11510*/  @!P3 STG.E.U8 desc[UR20][R2.64+0x58], R7 ;  /* 0x000058070200b986 */ /* 0x0001e2000c101114 */
[----:B------:R-:W-:Y:S05]  /*11520*/  @P2 BRA `(.L_x_124) ;  /* 0x0000000000042947 */ /* 0x000fea0003800000 */
[----:B------:R0:W5:Y:S02]  /*11530*/  LDG.E.U8 R6, desc[UR20][R30.64+0x59] ;  /* 0x000059141e067981 */ /* 0x000164000c1e1100 */
.L_x_124:
[----:B------:R-:W-:Y:S05]  /*11540*/  BSYNC B1 ;  /* 0x0000000000017941 */ /* 0x000fea0003800000 */
.L_x_123:
        /* <DEDUP_REMOVED lines=12> */
.L_x_126:
[----:B------:R-:W-:Y:S05]  /*11610*/  BSYNC B1 ;  /* 0x0000000000017941 */ /* 0x000fea0003800000 */
.L_x_125:
        /* <DEDUP_REMOVED lines=12> */
.L_x_128:
[----:B------:R-:W-:Y:S05]  /*116e0*/  BSYNC B1 ;  /* 0x0000000000017941 */ /* 0x000fea0003800000 */
.L_x_127:
        /* <DEDUP_REMOVED lines=12> */
.L_x_130:
[----:B------:R-:W-:Y:S05]  /*117b0*/  BSYNC B1 ;  /* 0x0000000000017941 */ /* 0x000fea0003800000 */
.L_x_129:
        /* <DEDUP_REMOVED lines=12> */
.L_x_132:
[----:B------:R-:W-:Y:S05]  /*11880*/  BSYNC B1 ;  /* 0x0000000000017941 */ /* 0x000fea0003800000 */
.L_x_131:
        /* <DEDUP_REMOVED lines=12> */
.L_x_134:
[----:B------:R-:W-:Y:S05]  /*11950*/  BSYNC B1 ;  /* 0x0000000000017941 */ /* 0x000fea0003800000 */
.L_x_133:
        /* <DEDUP_REMOVED lines=12> */
.L_x_136:
[----:B------:R-:W-:Y:S05]  /*11a20*/  BSYNC B1 ;  /* 0x0000000000017941 */ /* 0x000fea0003800000 */
.L_x_135:
        /* <DEDUP_REMOVED lines=12> */
.L_x_138:
[----:B------:R-:W-:Y:S05]  /*11af0*/  BSYNC B1 ;  /* 0x0000000000017941 */ /* 0x000fea0003800000 */
.L_x_137:
        /* <DEDUP_REMOVED lines=12> */
.L_x_140:
[----:B------:R-:W-:Y:S05]  /*11bc0*/  BSYNC B1 ;  /* 0x0000000000017941 */ /* 0x000fea0003800000 */
.L_x_139:
        /* <DEDUP_REMOVED lines=12> */
.L_x_142:
[----:B------:R-:W-:Y:S05]  /*11c90*/  BSYNC B1 ;  /* 0x0000000000017941 */ /* 0x000fea0003800000 */
.L_x_141:
        /* <DEDUP_REMOVED lines=12> */
.L_x_144:
[----:B------:R-:W-:Y:S05]  /*11d60*/  BSYNC B1 ;  /* 0x0000000000017941 */ /* 0x000fea0003800000 */
.L_x_143:
        /* <DEDUP_REMOVED lines=12> */
.L_x_146:
[----:B------:R-:W-:Y:S05]  /*11e30*/  BSYNC B1 ;  /* 0x0000000000017941 */ /* 0x000fea0003800000 */
.L_x_145:
        /* <DEDUP_REMOVED lines=12> */
.L_x_148:
[----:B------:R-:W-:Y:S05]  /*11f00*/  BSYNC B1 ;  /* 0x0000000000017941 */ /* 0x000fea0003800000 */
.L_x_147:
        /* <DEDUP_REMOVED lines=12> */
.L_x_150:
[----:B------:R-:W-:Y:S05]  /*11fd0*/  BSYNC B1 ;  /* 0x0000000000017941 */ /* 0x000fea0003800000 */
.L_x_149:
        /* <DEDUP_REMOVED lines=12> */
.L_x_152:
[----:B------:R-:W-:Y:S05]  /*120a0*/  BSYNC B1 ;  /* 0x0000000000017941 */ /* 0x000fea0003800000 */
.L_x_151:
        /* <DEDUP_REMOVED lines=12> */
.L_x_154:
[----:B------:R-:W-:Y:S05]  /*12170*/  BSYNC B1 ;  /* 0x0000000000017941 */ /* 0x000fea0003800000 */
.L_x_153:
        /* <DEDUP_REMOVED lines=12> */
.L_x_156:
[----:B------:R-:W-:Y:S05]  /*12240*/  BSYNC B1 ;  /* 0x0000000000017941 */ /* 0x000fea0003800000 */
.L_x_155:
        /* <DEDUP_REMOVED lines=12> */
.L_x_158:
[----:B------:R-:W-:Y:S05]  /*12310*/  BSYNC B1 ;  /* 0x0000000000017941 */ /* 0x000fea0003800000 */
.L_x_157:
        /* <DEDUP_REMOVED lines=12> */
.L_x_160:
[----:B------:R-:W-:Y:S05]  /*123e0*/  BSYNC B1 ;  /* 0x0000000000017941 */ /* 0x000fea0003800000 */
.L_x_159:
        /* <DEDUP_REMOVED lines=12> */
.L_x_162:
[----:B------:R-:W-:Y:S05]  /*124b0*/  BSYNC B1 ;  /* 0x0000000000017941 */ /* 0x000fea0003800000 */
.L_x_161:
        /* <DEDUP_REMOVED lines=12> */
.L_x_164:
[----:B------:R-:W-:Y:S05]  /*12580*/  BSYNC B1 ;  /* 0x0000000000017941 */ /* 0x000fea0003800000 */
.L_x_163:
        /* <DEDUP_REMOVED lines=12> */
.L_x_166:
[----:B------:R-:W-:Y:S05]  /*12650*/  BSYNC B1 ;  /* 0x0000000000017941 */ /* 0x000fea0003800000 */
.L_x_165:
        /* <DEDUP_REMOVED lines=12> */
.L_x_168:
[----:B------:R-:W-:Y:S05]  /*12720*/  BSYNC B1 ;  /* 0x0000000000017941 */ /* 0x000fea0003800000 */
.L_x_167:
        /* <DEDUP_REMOVED lines=12> */
.L_x_170:
[----:B------:R-:W-:Y:S05]  /*127f0*/  BSYNC B1 ;  /* 0x0000000000017941 */ /* 0x000fea0003800000 */
.L_x_169:
        /* <DEDUP_REMOVED lines=12> */
.L_x_172:
[----:B------:R-:W-:Y:S05]  /*128c0*/  BSYNC B1 ;  /* 0x0000000000017941 */ /* 0x000fea0003800000 */
.L_x_171:
        /* <DEDUP_REMOVED lines=12> */
.L_x_174:
[----:B------:R-:W-:Y:S05]  /*12990*/  BSYNC B1 ;  /* 0x0000000000017941 */ /* 0x000fea0003800000 */
.L_x_173:
        /* <DEDUP_REMOVED lines=12> */
.L_x_176:
[----:B------:R-:W-:Y:S05]  /*12a60*/  BSYNC B1 ;  /* 0x0000000000017941 */ /* 0x000fea0003800000 */
.L_x_175:
        /* <DEDUP_REMOVED lines=12> */
.L_x_178:
[----:B------:R-:W-:Y:S05]  /*12b30*/  BSYNC B1 ;  /* 0x0000000000017941 */ /* 0x000fea0003800000 */
.L_x_177:
        /* <DEDUP_REMOVED lines=12> */
.L_x_180:
[----:B------:R-:W-:Y:S05]  /*12c00*/  BSYNC B1 ;  /* 0x0000000000017941 */ /* 0x000fea0003800000 */
.L_x_179:
        /* <DEDUP_REMOVED lines=12> */
.L_x_182:
[----:B------:R-:W-:Y:S05]  /*12cd0*/  BSYNC B1 ;  /* 0x0000000000017941 */ /* 0x000fea0003800000 */
.L_x_181:
        /* <DEDUP_REMOVED lines=12> */
.L_x_184:
[----:B------:R-:W-:Y:S05]  /*12da0*/  BSYNC B1 ;  /* 0x0000000000017941 */ /* 0x000fea0003800000 */
.L_x_183:
        /* <DEDUP_REMOVED lines=12> */
.L_x_186:
[----:B------:R-:W-:Y:S05]  /*12e70*/  BSYNC B1 ;  /* 0x0000000000017941 */ /* 0x000fea0003800000 */
.L_x_185:
        /* <DEDUP_REMOVED lines=12> */
.L_x_188:
[----:B------:R-:W-:Y:S05]  /*12f40*/  BSYNC B1 ;  /* 0x0000000000017941 */ /* 0x000fea0003800000 */
.L_x_187:
        /* <DEDUP_REMOVED lines=12> */
.L_x_190:
[----:B------:R-:W-:Y:S05]  /*13010*/  BSYNC B1 ;  /* 0x0000000000017941 */ /* 0x000fea0003800000 */
.L_x_189:
        /* <DEDUP_REMOVED lines=12> */
.L_x_192:
[----:B------:R-:W-:Y:S05]  /*130e0*/  BSYNC B1 ;  /* 0x0000000000017941 */ /* 0x000fea0003800000 */
.L_x_191:
        /* <DEDUP_REMOVED lines=12> */
.L_x_194:
[----:B------:R-:W-:Y:S05]  /*131b0*/  BSYNC B1 ;  /* 0x0000000000017941 */ /* 0x000fea0003800000 */
.L_x_193:
        /* <DEDUP_REMOVED lines=12> */
.L_x_196:
[----:B------:R-:W-:Y:S05]  /*13280*/  BSYNC B1 ;  /* 0x0000000000017941 */ /* 0x000fea0003800000 */
.L_x_195:
        /* <DEDUP_REMOVED lines=12> */
.L_x_198:
[----:B------:R-:W-:Y:S05]  /*13350*/  BSYNC B1 ;  /* 0x0000000000017941 */ /* 0x000fea0003800000 */
.L_x_197:
        /* <DEDUP_REMOVED lines=12> */
.L_x_200:
[----:B------:R-:W-:Y:S05]  /*13420*/  BSYNC B1 ;  /* 0x0000000000017941 */ /* 0x000fea0003800000 */
.L_x_199:
        /* <DEDUP_REMOVED lines=12> */
.L_x_202:
[----:B------:R-:W-:Y:S05]  /*134f0*/  BSYNC B1 ;  /* 0x0000000000017941 */ /* 0x000fea0003800000 */
.L_x_201:
        /* <DEDUP_REMOVED lines=12> */
.L_x_204:
[----:B------:R-:W-:Y:S05]  /*135c0*/  BSYNC B1 ;  /* 0x0000000000017941 */ /* 0x000fea0003800000 */
.L_x_203:
        /* <DEDUP_REMOVED lines=12> */
.L_x_206:
[----:B------:R-:W-:Y:S05]  /*13690*/  BSYNC B1 ;  /* 0x0000000000017941 */ /* 0x000fea0003800000 */
.L_x_205:
        /* <DEDUP_REMOVED lines=12> */
.L_x_208:
[----:B------:R-:W-:Y:S05]  /*13760*/  BSYNC B1 ;  /* 0x0000000000017941 */ /* 0x000fea0003800000 */
.L_x_207:
        /* <DEDUP_REMOVED lines=12> */
.L_x_210:
[----:B------:R-:W-:Y:S05]  /*13830*/  BSYNC B1 ;  /* 0x0000000000017941 */ /* 0x000fea0003800000 */
.L_x_209:
        /* <DEDUP_REMOVED lines=12> */
.L_x_212:
[----:B------:R-:W-:Y:S05]  /*13900*/  BSYNC B1 ;  /* 0x0000000000017941 */ /* 0x000fea0003800000 */
.L_x_211:
        /* <DEDUP_REMOVED lines=12> */
.L_x_214:
[----:B------:R-:W-:Y:S05]  /*139d0*/  BSYNC B1 ;  /* 0x0000000000017941 */ /* 0x000fea0003800000 */
.L_x_213:
        /* <DEDUP_REMOVED lines=12> */
.L_x_216:
[----:B------:R-:W-:Y:S05]  /*13aa0*/  BSYNC B1 ;  /* 0x0000000000017941 */ /* 0x000fea0003800000 */
.L_x_215:
        /* <DEDUP_REMOVED lines=12> */
.L_x_218:
[----:B------:R-:W-:Y:S05]  /*13b70*/  BSYNC B1 ;  /* 0x0000000000017941 */ /* 0x000fea0003800000 */
.L_x_217:
        /* <DEDUP_REMOVED lines=12> */
.L_x_220:
[----:B------:R-:W-:Y:S05]  /*13c40*/  BSYNC B1 ;  /* 0x0000000000017941 */ /* 0x000fea0003800000 */
.L_x_219:
        /* <DEDUP_REMOVED lines=12> */
.L_x_222:
[----:B------:R-:W-:Y:S05]  /*13d10*/  BSYNC B1 ;  /* 0x0000000000017941 */ /* 0x000fea0003800000 */
.L_x_221:
        /* <DEDUP_REMOVED lines=12> */
.L_x_224:
[----:B------:R-:W-:Y:S05]  /*13de0*/  BSYNC B1 ;  /* 0x0000000000017941 */ /* 0x000fea0003800000 */
.L_x_223:
        /* <DEDUP_REMOVED lines=12> */
.L_x_226:
[----:B------:R-:W-:Y:S05]  /*13eb0*/  BSYNC B1 ;  /* 0x0000000000017941 */ /* 0x000fea0003800000 */
.L_x_225:
        /* <DEDUP_REMOVED lines=12> */
.L_x_228:
[----:B------:R-:W-:Y:S05]  /*13f80*/  BSYNC B1 ;  /* 0x0000000000017941 */ /* 0x000fea0003800000 */
.L_x_227:
        /* <DEDUP_REMOVED lines=12> */
.L_x_230:
[----:B------:R-:W-:Y:S05]  /*14050*/  BSYNC B1 ;  /* 0x0000000000017941 */ /* 0x000fea0003800000 */
.L_x_229:
        /* <DEDUP_REMOVED lines=12> */
.L_x_232:
[----:B------:R-:W-:Y:S05]  /*14120*/  BSYNC B1 ;  /* 0x0000000000017941 */ /* 0x000fea0003800000 */
.L_x_231:
        /* <DEDUP_REMOVED lines=12> */
.L_x_234:
[----:B------:R-:W-:Y:S05]  /*141f0*/  BSYNC B1 ;  /* 0x0000000000017941 */ /* 0x000fea0003800000 */
.L_x_233:
        /* <DEDUP_REMOVED lines=12> */
.L_x_236:
[----:B------:R-:W-:Y:S05]  /*142c0*/  BSYNC B1 ;  /* 0x0000000000017941 */ /* 0x000fea0003800000 */
.L_x_235:
        /* <DEDUP_REMOVED lines=12> */
.L_x_238:
[----:B------:R-:W-:Y:S05]  /*14390*/  BSYNC B1 ;  /* 0x0000000000017941 */ /* 0x000fea0003800000 */
.L_x_237:
        /* <DEDUP_REMOVED lines=12> */
.L_x_240:
[----:B------:R-:W-:Y:S05]  /*14460*/  BSYNC B1 ;  /* 0x0000000000017941 */ /* 0x000fea0003800000 */
.L_x_239:
        /* <DEDUP_REMOVED lines=12> */
.L_x_242:
[----:B------:R-:W-:Y:S05]  /*14530*/  BSYNC B1 ;  /* 0x0000000000017941 */ /* 0x000fea0003800000 */
.L_x_241:
        /* <DEDUP_REMOVED lines=12> */
.L_x_244:
[----:B------:R-:W-:Y:S05]  /*14600*/  BSYNC B1 ;  /* 0x0000000000017941 */ /* 0x000fea0003800000 */
.L_x_243:
        /* <DEDUP_REMOVED lines=12> */
.L_x_246:
[----:B------:R-:W-:Y:S05]  /*146d0*/  BSYNC B1 ;  /* 0x0000000000017941 */ /* 0x000fea0003800000 */
.L_x_245:
[----:B0-----:R-:W2:Y:S01]  /*146e0*/  LDL.LU R7, [R1+0x200] ;  /* 0x0002000001077983 */ /* 0x001ea20000300800 */
[----:B-----5:R-:W-:Y:S01]  /*146f0*/  LOP3.LUT R6, R6, 0xff, RZ, 0xc0, !PT ;  /* 0x000000ff06067812 */ /* 0x020fe200078ec0ff */
[----:B------:R-:W-:Y:S01]  /*14700*/  BSSY B1, `(.L_x_247) ;  /* 0x000000b000017945 */ /* 0x000fe20003800000 */
[----:B------:R-:W-:Y:S02]  /*14710*/  ISETP.LT.OR P2, PT, R0, 0xd2, !P1 ;  /* 0x000000d20000780c */ /* 0x000fe40004f41670 */
[----:B------:R-:W-:-:S05]  /*14720*/  F2FP.F16.E5M2.UNPACK_B R6, R6 ;  /* 0x00000006ff06723e */ /* 0x000fca00020004ff */
[----:B------:R-:W-:-:S05]  /*14730*/  HADD2.F32 R6, -RZ, R6.H0_H0 ;  /* 0x20000006ff067230 */ /* 0x000fca0000004100 */
[----:B------:R-:W-:-:S04]  /*14740*/  FMUL R6, R6, UR23 ;  /* 0x0000001706067c20 */ /* 0x000fc80008400000 */
[----:B--2---:R-:W-:-:S05]  /*14750*/  FFMA R6, R7, UR22, R6 ;  /* 0x0000001607067c23 */ /* 0x004fca0008000006 */
[----:B------:R-:W-:Y:S02]  /*14760*/  F2FP.SATFINITE.E5M2.F32.PACK_AB_MERGE_C R7, RZ, R6, RZ ;  /* 0x00000006ff07723e */ /* 0x000fe400048060ff */
[----:B------:R-:W-:-:S03]  /*14770*/  PRMT R6, RZ, 0x7610, R6 ;  /* 0x00007610ff067816 */ /* 0x000fc60000000006 */
[----:B------:R0:W-:Y:S01]  /*14780*/  @!P3 STG.E.U8 desc[UR20][R24.64+0xd0], R7 ;  /* 0x0000d0071800b986 */ /* 0x0001e2000c101114 */
[----:B------:R-:W-:Y:S05]  /*14790*/  @P2 BRA `(.L_x_248) ;  /* 0x0000000000042947 */ /* 0x000fea0003800000 */
[----:B------:R2:W5:Y:S02]  /*147a0*/  LDG.E.U8 R6, desc[UR20][R4.64+0xd1] ;  /* 0x0000d11404067981 */ /* 0x000564000c1e1100 */
.L_x_248:
[----:B------:R-:W-:Y:S05]  /*147b0*/  BSYNC B1 ;  /* 0x0000000000017941 */ /* 0x000fea0003800000 */
.L_x_247:
[----:B0-----:R-:W3:Y:S01]  /*147c0*/  LDL.LU R7, [R1+0x204] ;  /* 0x0002040001077983 */ /* 0x001ee20000300800 */
[----:B-----5:R-:W-:Y:S01]  /*147d0*/  LOP3.LUT R6, R6, 0xff, RZ, 0xc0, !PT ;  /* 0x000000ff06067812 */ /* 0x020fe200078ec0ff */
[----:B------:R-:W-:Y:S01]  /*147e0*/  BSSY B1, `(.L_x_249) ;  /* 0x000000b000017945 */ /* 0x000fe20003800000 */
[----:B------:R-:W-:Y:S02]  /*147f0*/  ISETP.LT.OR P3, PT, R0, 0xd9, !P0 ;  /* 0x000000d90000780c */ /* 0x000fe40004761670 */
[----:B------:R-:W-:-:S05]  /*14800*/  F2FP.F16.E5M2.UNPACK_B R6, R6 ;  /* 0x00000006ff06723e */ /* 0x000fca00020004ff */
[----:B------:R-:W-:-:S05]  /*14810*/  HADD2.F32 R6, -RZ, R6.H0_H0 ;  /* 0x20000006ff067230 */ /* 0x000fca0000004100 */
[----:B------:R-:W-:-:S04]  /*14820*/  FMUL R6, R6, UR23 ;  /* 0x0000001706067c20 */ /* 0x000fc80008400000 */
[----:B---3--:R-:W-:-:S05]  /*14830*/  FFMA R6, R7, UR22, R6 ;  /* 0x0000001607067c23 */ /* 0x008fca0008000006 */
[----:B------:R-:W-:Y:S02]  /*14840*/  F2FP.SATFINITE.E5M2.F32.PACK_AB_MERGE_C R7, RZ, R6, RZ ;  /* 0x00000006ff07723e */ /* 0x000fe400048060ff */
[----:B------:R-:W-:-:S03]  /*14850*/  PRMT R6, RZ, 0x7610, R6 ;  /* 0x00007610ff067816 */ /* 0x000fc60000000006 */
[----:B------:R0:W-:Y:S01]  /*14860*/  @!P2 STG.E.U8 desc[UR20][R24.64+0xd1], R7 ;  /* 0x0000d1071800a986 */ /* 0x0001e2000c101114 */
[----:B------:R-:W-:Y:S05]  /*14870*/  @P3 BRA `(.L_x_250) ;  /* 0x0000000000043947 */ /* 0x000fea0003800000 */
[----:B------:R3:W5:Y:S02]  /*14880*/  LDG.E.U8 R6, desc[UR20][R30.64+0xd8] ;  /* 0x0000d8141e067981 */ /* 0x000764000c1e1100 */
.L_x_250:
[----:B------:R-:W-:Y:S05]  /*14890*/  BSYNC B1 ;  /* 0x0000000000017941 */ /* 0x000fea0003800000 */
.L_x_249:
        /* <DEDUP_REMOVED lines=13> */
.L_x_252:
[----:B------:R-:W-:Y:S05]  /*14970*/  BSYNC B1 ;  /* 0x0000000000017941 */ /* 0x000fea0003800000 */
.L_x_251:
        /* <DEDUP_REMOVED lines=13> */
.L_x_254:
[----:B------:R-:W-:Y:S05]  /*14a50*/  BSYNC B1 ;  /* 0x0000000000017941 */ /* 0x000fea0003800000 */
.L_x_253:
        /* <DEDUP_REMOVED lines=13> */
.L_x_256:
[----:B------:R-:W-:Y:S05]  /*14b30*/  BSYNC B1 ;  /* 0x0000000000017941 */ /* 0x000fea0003800000 */
.L_x_255:
        /* <DEDUP_REMOVED lines=13> */
.L_x_258:
[----:B------:R-:W-:Y:S05]  /*14c10*/  BSYNC B1 ;  /* 0x0000000000017941 */ /* 0x000fea0003800000 */
.L_x_257:
        /* <DEDUP_REMOVED lines=13> */
.L_x_260:
[----:B------:R-:W-:Y:S05]  /*14cf0*/  BSYNC B1 ;  /* 0x0000000000017941 */ /* 0x000fea0003800000 */
.L_x_259:
        /* <DEDUP_REMOVED lines=13> */
.L_x_262:
[----:B------:R-:W-:Y:S05]  /*14dd0*/  BSYNC B1 ;  /* 0x0000000000017941 */ /* 0x000fea0003800000 */
.L_x_261:
        /* <DEDUP_REMOVED lines=13> */
.L_x_264:
[----:B------:R-:W-:Y:S05]  /*14eb0*/  BSYNC B1 ;  /* 0x0000000000017941 */ /* 0x000fea0003800000 */
.L_x_263:
        /* <DEDUP_REMOVED lines=13> */
.L_x_266:
[----:B------:R-:W-:Y:S05]  /*14f90*/  BSYNC B1 ;  /* 0x0000000000017941 */ /* 0x000fea0003800000 */
.L_x_265:
        /* <DEDUP_REMOVED lines=13> */
.L_x_268:
[----:B------:R-:W-:Y:S05]  /*15070*/  BSYNC B1 ;  /* 0x0000000000017941 */ /* 0x000fea0003800000 */
.L_x_267:
        /* <DEDUP_REMOVED lines=13> */
.L_x_270:
[----:B------:R-:W-:Y:S05]  /*15150*/  BSYNC B1 ;  /* 0x0000000000017941 */ /* 0x000fea0003800000 */
.L_x_269:
        /* <DEDUP_REMOVED lines=13> */
.L_x_272:
[----:B------:R-:W-:Y:S05]  /*15230*/  BSYNC B1 ;  /* 0x0000000000017941 */ /* 0x000fea0003800000 */
.L_x_271:
        /* <DEDUP_REMOVED lines=13> */
.L_x_274:
[----:B------:R-:W-:Y:S05]  /*15310*/  BSYNC B1 ;  /* 0x0000000000017941 */ /* 0x000fea0003800000 */
.L_x_273:
        /* <DEDUP_REMOVED lines=13> */
.L_x_276:
[----:B------:R-:W-:Y:S05]  /*153f0*/  BSYNC B1 ;  /* 0x0000000000017941 */ /* 0x000fea0003800000 */
.L_x_275:
        /* <DEDUP_REMOVED lines=13> */
.L_x_278:
[----:B------:R-:W-:Y:S05]  /*154d0*/  BSYNC B1 ;  /* 0x0000000000017941 */ /* 0x000fea0003800000 */
.L_x_277:
        /* <DEDUP_REMOVED lines=13> */
.L_x_280:
[----:B------:R-:W-:Y:S05]  /*155b0*/  BSYNC B1 ;  /* 0x0000000000017941 */ /* 0x000fea0003800000 */
.L_x_279:
        /* <DEDUP_REMOVED lines=13> */
.L_x_282:
[----:B------:R-:W-:Y:S05]  /*15690*/  BSYNC B1 ;  /* 0x0000000000017941 */ /* 0x000fea0003800000 */
.L_x_281:
        /* <DEDUP_REMOVED lines=13> */
.L_x_284:
[----:B------:R-:W-:Y:S05]  /*15770*/  BSYNC B1 ;  /* 0x0000000000017941 */ /* 0x000fea0003800000 */
.L_x_283:
        /* <DEDUP_REMOVED lines=13> */
.L_x_286:
[----:B------:R-:W-:Y:S05]  /*15850*/  BSYNC B1 ;  /* 0x0000000000017941 */ /* 0x000fea0003800000 */
.L_x_285:
[----:B0-----:R-:W2:Y:S01]  /*15860*/  LDL.LU R3, [R1+0x250] ;  /* 0x0002500001037983 */ /* 0x001ea20000300800 */
[----:B-----5:R-:W-:Y:S01]  /*15870*/  LOP3.LUT R6, R6, 0xff, RZ, 0xc0, !PT ;  /* 0x000000ff06067812 */ /* 0x020fe200078ec0ff */
[----:B------:R-:W-:Y:S01]  /*15880*/  BSSY B1, `(.L_x_287) ;  /* 0x000000b000017945 */ /* 0x000fe20003800000 */
[----:B------:R-:W-:Y:S02]  /*15890*/  ISETP.LT.OR P1, PT, R0, 0xfa, !P1 ;  /* 0x000000fa0000780c */ /* 0x000fe40004f21670 */
[----:B------:R-:W-:Y:S02]  /*158a0*/  F2FP.F16.E5M2.UNPACK_B R6, R6 ;  /* 0x00000006ff06723e */ /* 0x000fe400020004ff */
[----:B------:R-:W-:-:S03]  /*158b0*/  PRMT R2, RZ, 0x7610, R2 ;  /* 0x00007610ff027816 */ /* 0x000fc60000000002 */
[----:B------:R-:W-:-:S05]  /*158c0*/  HADD2.F32 R6, -RZ, R6.H0_H0 ;  /* 0x20000006ff067230 */ /* 0x000fca0000004100 */
[----:B------:R-:W-:-:S04]  /*158d0*/  FMUL R6, R6, UR23 ;  /* 0x0000001706067c20 */ /* 0x000fc80008400000 */
[----:B--2---:R-:W-:-:S05]  /*158e0*/  FFMA R6, R3, UR22, R6 ;  /* 0x0000001603067c23 */ /* 0x004fca0008000006 */
[----:B------:R-:W-:-:S05]  /*158f0*/  F2FP.SATFINITE.E5M2.F32.PACK_AB_MERGE_C R3, RZ, R6, RZ ;  /* 0x00000006ff03723e */ /* 0x000fca00048060ff */
[----:B------:R0:W-:Y:S01]  /*15900*/  @!P2 STG.E.U8 desc[UR20][R24.64+0xf8], R3 ;  /* 0x0000f8031800a986 */ /* 0x0001e2000c101114 */
[----:B------:R-:W-:Y:S05]  /*15910*/  @P1 BRA `(.L_x_288) ;  /* 0x0000000000041947 */ /* 0x000fea0003800000 */
[----:B------:R2:W5:Y:S02]  /*15920*/  LDG.E.U8 R2, desc[UR20][R4.64+0xf9] ;  /* 0x0000f91404027981 */ /* 0x000564000c1e1100 */
.L_x_288:
[----:B------:R-:W-:Y:S05]  /*15930*/  BSYNC B1 ;  /* 0x0000000000017941 */ /* 0x000fea0003800000 */
.L_x_287:
[----:B------:R-:W2:Y:S01]  /*15940*/  LDL.LU R7, [R1+0x254] ;  /* 0x0002540001077983 */ /* 0x000ea20000300800 */
[----:B-----5:R-:W-:Y:S01]  /*15950*/  LOP3.LUT R2, R2, 0xff, RZ, 0xc0, !PT ;  /* 0x000000ff02027812 */ /* 0x020fe200078ec0ff */
[----:B------:R-:W-:Y:S01]  /*15960*/  BSSY B1, `(.L_x_289) ;  /* 0x0000013000017945 */ /* 0x000fe20003800000 */
[----:B--234-:R-:W-:Y:S02]  /*15970*/  IADD3 R5, P0, R33, 0x80, RZ ;  /* 0x0000008021057810 */ /* 0x01cfe40007f1e0ff */
[----:B------:R-:W-:-:S03]  /*15980*/  F2FP.F16.E5M2.UNPACK_B R2, R2 ;  /* 0x00000002ff02723e */ /* 0x000fc600020004ff */
[----:B0-----:R-:W-:Y:S01]  /*15990*/  IMAD.X R3, RZ, RZ, R35, P0 ;  /* 0x000000ffff037224 */ /* 0x001fe200000e0623 */
[----:B------:R-:W-:Y:S01]  /*159a0*/  ISETP.GE.AND P0, PT, R32, 0x81, PT ;  /* 0x000000812000780c */ /* 0x000fe20003f06270 */
[----:B------:R-:W-:Y:S02]  /*159b0*/  HADD2.F32 R2, -RZ, R2.H0_H0 ;  /* 0x20000002ff027230 */ /* 0x000fe40000004100 */
[----:B------:R-:W-:Y:S01]  /*159c0*/  IMAD R6, R3, UR6, RZ ;  /* 0x0000000603067c24 */ /* 0x000fe2000f8e02ff */
[----:B------:R-:W-:Y:S02]  /*159d0*/  ISETP.LT.OR P3, PT, R0, 0x1, !P0 ;  /* 0x000000010000780c */ /* 0x000fe40004761670 */
[----:B------:R-:W-:Y:S01]  /*159e0*/  FMUL R4, R2, UR23 ;  /* 0x0000001702047c20 */ /* 0x000fe20008400000 */
[----:B------:R-:W-:-:S04]  /*159f0*/  IMAD.WIDE.U32 R2, R5, UR6, R36 ;  /* 0x0000000605027c25 */ /* 0x000fc8000f8e0024 */
[----:B------:R-:W-:Y:S01]  /*15a00*/  IMAD R5, R5, UR7, R6 ;  /* 0x0000000705057c24 */ /* 0x000fe2000f8e0206 */
[----:B------:R-:W-:-:S04]  /*15a10*/  IADD3 R2, P2, R2, UR10, RZ ;  /* 0x0000000a02027c10 */ /* 0x000fc8000ff5e0ff */
[----:B------:R-:W-:Y:S01]  /*15a20*/  IADD3.X R3, R3, UR11, R5, P2, !PT ;  /* 0x0000000b03037c10 */ /* 0x000fe200097fe405 */
[----:B------:R-:W-:-:S05]  /*15a30*/  FFMA R4, R7, UR22, R4 ;  /* 0x0000001607047c23 */ /* 0x000fca0008000004 */
[----:B------:R-:W-:Y:S02]  /*15a40*/  F2FP.SATFINITE.E5M2.F32.PACK_AB_MERGE_C R7, RZ, R4, RZ ;  /* 0x00000004ff07723e */ /* 0x000fe400048060ff */
[----:B------:R-:W-:-:S03]  /*15a50*/  PRMT R4, RZ, 0x7610, R4 ;  /* 0x00007610ff047816 */ /* 0x000fc60000000004 */
[----:B------:R0:W-:Y:S01]  /*15a60*/  @!P1 STG.E.U8 desc[UR20][R24.64+0xf9], R7 ;  /* 0x0000f90718009986 */ /* 0x0001e2000c101114 */
[----:B------:R-:W-:Y:S05]  /*15a70*/  @P3 BRA `(.L_x_290) ;  /* 0x0000000000043947 */ /* 0x000fea0003800000 */
[----:B------:R2:W5:Y:S02]  /*15a80*/  LDG.E.U8 R4, desc[UR20][R2.64] ;  /* 0x0000001402047981 */ /* 0x000564000c1e1100 */
.L_x_290:
[----:B------:R-:W-:Y:S05]  /*15a90*/  BSYNC B1 ;  /* 0x0000000000017941 */ /* 0x000fea0003800000 */
.L_x_289:
[----:B------:R-:W3:Y:S01]  /*15aa0*/  LDL.LU R5, [R1+0x258] ;  /* 0x0002580001057983 */ /* 0x000ee20000300800 */
        /* <DEDUP_REMOVED lines=12> */
.L_x_292:
[----:B------:R-:W-:Y:S05]  /*15b70*/  BSYNC B1 ;  /* 0x0000000000017941 */ /* 0x000fea0003800000 */
.L_x_291:
[----:B---3--:R-:W3:Y:S01]  /*15b80*/  LDL.LU R5, [R1+0x25c] ;  /* 0x00025c0001057983 */ /* 0x008ee20000300800 */
[----:B-----5:R-:W-:Y:S01]  /*15b90*/  LOP3.LUT R4, R4, 0xff, RZ, 0xc0, !PT ;  /* 0x000000ff04047812 */ /* 0x020fe200078ec0ff */
[----:B------:R-:W-:Y:S01]  /*15ba0*/  BSSY B1, `(.L_x_293) ;  /* 0x0000013000017945 */ /* 0x000fe20003800000 */
[----:B------:R-:W-:Y:S02]  /*15bb0*/  IADD3 R33, P1, R33, 0x88, RZ ;  /* 0x0000008821217810 */ /* 0x000fe40007f3e0ff */
[----:B------:R-:W-:Y:S02]  /*15bc0*/  F2FP.F16.E5M2.UNPACK_B R4, R4 ;  /* 0x00000004ff04723e */ /* 0x000fe400020004ff */
[----:B------:R-:W-:Y:S01]  /*15bd0*/  PRMT R6, RZ, 0x7610, R6 ;  /* 0x00007610ff067816 */ /* 0x000fe20000000006 */
[----:B------:R-:W-:Y:S01]  /*15be0*/  IMAD.X R34, RZ, RZ, R35, P1 ;  /* 0x000000ffff227224 */ /* 0x000fe200008e0623 */
[----:B------:R-:W-:Y:S01]  /*15bf0*/  ISETP.GE.AND P1, PT, R32, 0x89, PT ;  /* 0x000000892000780c */ /* 0x000fe20003f26270 */
[----:B------:R-:W-:-:S02]  /*15c00*/  HADD2.F32 R4, -RZ, R4.H0_H0 ;  /* 0x20000004ff047230 */ /* 0x000fc40000004100 */
[----:B------:R-:W-:Y:S01]  /*15c10*/  IMAD R34, R34, UR6, RZ ;  /* 0x0000000622227c24 */ /* 0x000fe2000f8e02ff */
[----:B------:R-:W-:Y:S01]  /*15c20*/  ISETP.LT.OR P5, PT, R0, 0x1, !P1 ;  /* 0x000000010000780c */ /* 0x000fe20004fa1670 */
[----:B------:R-:W-:-:S04]  /*15c30*/  IMAD.WIDE.U32 R36, R33, UR6, R36 ;  /* 0x0000000621247c25 */ /* 0x000fc8000f8e0024 */
[----:B------:R-:W-:Y:S01]  /*15c40*/  FMUL R4, R4, UR23 ;  /* 0x0000001704047c20 */ /* 0x000fe20008400000 */
[----:B------:R-:W-:-:S03]  /*15c50*/  IMAD R33, R33, UR7, R34 ;  /* 0x0000000721217c24 */ /* 0x000fc6000f8e0222 */
[----:B---3--:R-:W-:Y:S01]  /*15c60*/  FFMA R5, R5, UR22, R4 ;  /* 0x0000001605057c23 */ /* 0x008fe20008000004 */
[----:B------:R-:W-:-:S04]  /*15c70*/  IADD3 R4, P3, R36, UR10, RZ ;  /* 0x0000000a24047c10 */ /* 0x000fc8000ff7e0ff */
[----:B0-----:R-:W-:Y:S02]  /*15c80*/  F2FP.SATFINITE.E5M2.F32.PACK_AB_MERGE_C R7, RZ, R5, RZ ;  /* 0x00000005ff07723e */ /* 0x001fe400048060ff */
[----:B------:R-:W-:-:S03]  /*15c90*/  IADD3.X R5, R37, UR11, R33, P3, !PT ;  /* 0x0000000b25057c10 */ /* 0x000fc60009ffe421 */
[----:B------:R0:W-:Y:S01]  /*15ca0*/  @!P2 STG.E.U8 desc[UR20][R28.64+0x1], R7 ;  /* 0x000001071c00a986 */ /* 0x0001e2000c101114 */
[----:B------:R-:W-:Y:S05]  /*15cb0*/  @P5 BRA `(.L_x_294) ;  /* 0x0000000000045947 */ /* 0x000fea0003800000 */
[----:B------:R3:W5:Y:S02]  /*15cc0*/  LDG.E.U8 R6, desc[UR20][R4.64] ;  /* 0x0000001404067981 */ /* 0x000764000c1e1100 */
.L_x_294:
[----:B------:R-:W-:Y:S05]  /*15cd0*/  BSYNC B1 ;  /* 0x0000000000017941 */ /* 0x000fea0003800000 */
.L_x_293:
        /* <DEDUP_REMOVED lines=13> */
.L_x_296:
[----:B------:R-:W-:Y:S05]  /*15db0*/  BSYNC B1 ;  /* 0x0000000000017941 */ /* 0x000fea0003800000 */
.L_x_295:
        /* <DEDUP_REMOVED lines=13> */
.L_x_298:
[----:B------:R-:W-:Y:S05]  /*15e90*/  BSYNC B1 ;  /* 0x0000000000017941 */ /* 0x000fea0003800000 */
.L_x_297:
        /* <DEDUP_REMOVED lines=13> */
.L_x_300:
[----:B------:R-:W-:Y:S05]  /*15f70*/  BSYNC B1 ;  /* 0x0000000000017941 */ /* 0x000fea0003800000 */
.L_x_299:
        /* <DEDUP_REMOVED lines=13> */
.L_x_302:
[----:B------:R-:W-:Y:S05]  /*16050*/  BSYNC B1 ;  /* 0x0000000000017941 */ /* 0x000fea0003800000 */
.L_x_301:
        /* <DEDUP_REMOVED lines=13> */
.L_x_304:
[----:B------:R-:W-:Y:S05]  /*16130*/  BSYNC B1 ;  /* 0x0000000000017941 */ /* 0x000fea0003800000 */
.L_x_303:
        /* <DEDUP_REMOVED lines=13> */
.L_x_306:
[----:B------:R-:W-:Y:S05]  /*16210*/  BSYNC B1 ;  /* 0x0000000000017941 */ /* 0x000fea0003800000 */
.L_x_305:
        /* <DEDUP_REMOVED lines=13> */
.L_x_308:
[----:B------:R-:W-:Y:S05]  /*162f0*/  BSYNC B1 ;  /* 0x0000000000017941 */ /* 0x000fea0003800000 */
.L_x_307:
        /* <DEDUP_REMOVED lines=13> */
.L_x_310:
[----:B------:R-:W-:Y:S05]  /*163d0*/  BSYNC B1 ;  /* 0x0000000000017941 */ /* 0x000fea0003800000 */
.L_x_309:
        /* <DEDUP_REMOVED lines=13> */
.L_x_312:
[----:B------:R-:W-:Y:S05]  /*164b0*/  BSYNC B1 ;  /* 0x0000000000017941 */ /* 0x000fea0003800000 */
.L_x_311:
        /* <DEDUP_REMOVED lines=13> */
.L_x_314:
[----:B------:R-:W-:Y:S05]  /*16590*/  BSYNC B1 ;  /* 0x0000000000017941 */ /* 0x000fea0003800000 */
.L_x_313:
        /* <DEDUP_REMOVED lines=13> */
.L_x_316:
[----:B------:R-:W-:Y:S05]  /*16670*/  BSYNC B1 ;  /* 0x0000000000017941 */ /* 0x000fea0003800000 */
.L_x_315:
        /* <DEDUP_REMOVED lines=13> */
.L_x_318:
[----:B------:R-:W-:Y:S05]  /*16750*/  BSYNC B1 ;  /* 0x0000000000017941 */ /* 0x000fea0003800000 */
.L_x_317:
        /* <DEDUP_REMOVED lines=13> */
.L_x_320:
[----:B------:R-:W-:Y:S05]  /*16830*/  BSYNC B1 ;  /* 0x0000000000017941 */ /* 0x000fea0003800000 */
.L_x_319:
        /* <DEDUP_REMOVED lines=13> */
.L_x_322:
[----:B------:R-:W-:Y:S05]  /*16910*/  BSYNC B1 ;  /* 0x0000000000017941 */ /* 0x000fea0003800000 */
.L_x_321:
        /* <DEDUP_REMOVED lines=13> */
.L_x_324:
[----:B------:R-:W-:Y:S05]  /*169f0*/  BSYNC B1 ;  /* 0x0000000000017941 */ /* 0x000fea0003800000 */
.L_x_323:
        /* <DEDUP_REMOVED lines=13> */
.L_x_326:
[----:B------:R-:W-:Y:S05]  /*16ad0*/  BSYNC B1 ;  /* 0x0000000000017941 */ /* 0x000fea0003800000 */
.L_x_325:
        /* <DEDUP_REMOVED lines=13> */
.L_x_328:
[----:B------:R-:W-:Y:S05]  /*16bb0*/  BSYNC B1 ;  /* 0x0000000000017941 */ /* 0x000fea0003800000 */
.L_x_327:
        /* <DEDUP_REMOVED lines=13> */
.L_x_330:
[----:B------:R-:W-:Y:S05]  /*16c90*/  BSYNC B1 ;  /* 0x0000000000017941 */ /* 0x000fea0003800000 */
.L_x_329:
        /* <DEDUP_REMOVED lines=13> */
.L_x_332:
[----:B------:R-:W-:Y:S05]  /*16d70*/  BSYNC B1 ;  /* 0x0000000000017941 */ /* 0x000fea0003800000 */
.L_x_331:
        /* <DEDUP_REMOVED lines=13> */
.L_x_334:
[----:B------:R-:W-:Y:S05]  /*16e50*/  BSYNC B1 ;  /* 0x0000000000017941 */ /* 0x000fea0003800000 */
.L_x_333:
        /* <DEDUP_REMOVED lines=13> */
.L_x_336:
[----:B------:R-:W-:Y:S05]  /*16f30*/  BSYNC B1 ;  /* 0x0000000000017941 */ /* 0x000fea0003800000 */
.L_x_335:
        /* <DEDUP_REMOVED lines=13> */
.L_x_338:
[----:B------:R-:W-:Y:S05]  /*17010*/  BSYNC B1 ;  /* 0x0000000000017941 */ /* 0x000fea0003800000 */
.L_x_337:
        /* <DEDUP_REMOVED lines=13> */
.L_x_340:
[----:B------:R-:W-:Y:S05]  /*170f0*/  BSYNC B1 ;  /* 0x0000000000017941 */ /* 0x000fea0003800000 */
.L_x_339:
        /* <DEDUP_REMOVED lines=13> */
.L_x_342:
[----:B------:R-:W-:Y:S05]  /*171d0*/  BSYNC B1 ;  /* 0x0000000000017941 */ /* 0x000fea0003800000 */
.L_x_341:
        /* <DEDUP_REMOVED lines=13> */
.L_x_344:
[----:B------:R-:W-:Y:S05]  /*172b0*/  BSYNC B1 ;  /* 0x0000000000017941 */ /* 0x000fea0003800000 */
.L_x_343:
        /* <DEDUP_REMOVED lines=13> */
.L_x_346:
[----:B------:R-:W-:Y:S05]  /*17390*/  BSYNC B1 ;  /* 0x0000000000017941 */ /* 0x000fea0003800000 */
.L_x_345:
        /* <DEDUP_REMOVED lines=13> */
.L_x_348:
[----:B------:R-:W-:Y:S05]  /*17470*/  BSYNC B1 ;  /* 0x0000000000017941 */ /* 0x000fea0003800000 */
.L_x_347:
        /* <DEDUP_REMOVED lines=13> */
.L_x_350:
[----:B------:R-:W-:Y:S05]  /*17550*/  BSYNC B1 ;  /* 0x0000000000017941 */ /* 0x000fea0003800000 */
.L_x_349:
        /* <DEDUP_REMOVED lines=13> */
.L_x_352:
[----:B------:R-:W-:Y:S05]  /*17630*/  BSYNC B1 ;  /* 0x0000000000017941 */ /* 0x000fea0003800000 */
.L_x_351:
        /* <DEDUP_REMOVED lines=13> */
.L_x_354:
[----:B------:R-:W-:Y:S05]  /*17710*/  BSYNC B1 ;  /* 0x0000000000017941 */ /* 0x000fea0003800000 */
.L_x_353:
        /* <DEDUP_REMOVED lines=13> */
.L_x_356:
[----:B------:R-:W-:Y:S05]  /*177f0*/  BSYNC B1 ;  /* 0x0000000000017941 */ /* 0x000fea0003800000 */
.L_x_355:
        /* <DEDUP_REMOVED lines=13> */
.L_x_358:
[----:B------:R-:W-:Y:S05]  /*178d0*/  BSYNC B1 ;  /* 0x0000000000017941 */ /* 0x000fea0003800000 */
.L_x_357:
        /* <DEDUP_REMOVED lines=13> */
.L_x_360:
[----:B------:R-:W-:Y:S05]  /*179b0*/  BSYNC B1 ;  /* 0x0000000000017941 */ /* 0x000fea0003800000 */
.L_x_359:
        /* <DEDUP_REMOVED lines=13> */
.L_x_362:
[----:B------:R-:W-:Y:S05]  /*17a90*/  BSYNC B1 ;  /* 0x0000000000017941 */ /* 0x000fea0003800000 */
.L_x_361:
        /* <DEDUP_REMOVED lines=13> */
.L_x_364:
[----:B------:R-:W-:Y:S05]  /*17b70*/  BSYNC B1 ;  /* 0x0000000000017941 */ /* 0x000fea0003800000 */
.L_x_363:
        /* <DEDUP_REMOVED lines=13> */
.L_x_366:
[----:B------:R-:W-:Y:S05]  /*17c50*/  BSYNC B1 ;  /* 0x0000000000017941 */ /* 0x000fea0003800000 */
.L_x_365:
        /* <DEDUP_REMOVED lines=13> */
.L_x_368:
[----:B------:R-:W-:Y:S05]  /*17d30*/  BSYNC B1 ;  /* 0x0000000000017941 */ /* 0x000fea0003800000 */
.L_x_367:
        /* <DEDUP_REMOVED lines=13> */
.L_x_370:
[----:B------:R-:W-:Y:S05]  /*17e10*/  BSYNC B1 ;  /* 0x0000000000017941 */ /* 0x000fea0003800000 */
.L_x_369:
        /* <DEDUP_REMOVED lines=13> */
.L_x_372:
[----:B------:R-:W-:Y:S05]  /*17ef0*/  BSYNC B1 ;  /* 0x0000000000017941 */ /* 0x000fea0003800000 */
.L_x_371:
        /* <DEDUP_REMOVED lines=13> */
.L_x_374:
[----:B------:R-:W-:Y:S05]  /*17fd0*/  BSYNC B1 ;  /* 0x0000000000017941 */ /* 0x000fea0003800000 */
.L_x_373:
        /* <DEDUP_REMOVED lines=13> */
.L_x_376:
[----:B------:R-:W-:Y:S05]  /*180b0*/  BSYNC B1 ;  /* 0x0000000000017941 */ /* 0x000fea0003800000 */
.L_x_375:
        /* <DEDUP_REMOVED lines=13> */
.L_x_378:
[----:B------:R-:W-:Y:S05]  /*18190*/  BSYNC B1 ;  /* 0x0000000000017941 */ /* 0x000fea0003800000 */
.L_x_377:
        /* <DEDUP_REMOVED lines=13> */
.L_x_380:
[----:B------:R-:W-:Y:S05]  /*18270*/  BSYNC B1 ;  /* 0x0000000000017941 */ /* 0x000fea0003800000 */
.L_x_379:
        /* <DEDUP_REMOVED lines=13> */
.L_x_382:
[----:B------:R-:W-:Y:S05]  /*18350*/  BSYNC B1 ;  /* 0x0000000000017941 */ /* 0x000fea0003800000 */
.L_x_381:
        /* <DEDUP_REMOVED lines=13> */
.L_x_384:
[----:B------:R-:W-:Y:S05]  /*18430*/  BSYNC B1 ;  /* 0x0000000000017941 */ /* 0x000fea0003800000 */
.L_x_383:
        /* <DEDUP_REMOVED lines=13> */
.L_x_386:
[----:B------:R-:W-:Y:S05]  /*18510*/  BSYNC B1 ;  /* 0x0000000000017941 */ /* 0x000fea0003800000 */
.L_x_385:
        /* <DEDUP_REMOVED lines=13> */
.L_x_388:
[----:B------:R-:W-:Y:S05]  /*185f0*/  BSYNC B1 ;  /* 0x0000000000017941 */ /* 0x000fea0003800000 */
.L_x_387:
        /* <DEDUP_REMOVED lines=13> */
.L_x_390:
[----:B------:R-:W-:Y:S05]  /*186d0*/  BSYNC B1 ;  /* 0x0000000000017941 */ /* 0x000fea0003800000 */
.L_x_389:
        /* <DEDUP_REMOVED lines=13> */
.L_x_392:
[----:B------:R-:W-:Y:S05]  /*187b0*/  BSYNC B1 ;  /* 0x0000000000017941 */ /* 0x000fea0003800000 */
.L_x_391:
        /* <DEDUP_REMOVED lines=13> */
.L_x_394:
[----:B------:R-:W-:Y:S05]  /*18890*/  BSYNC B1 ;  /* 0x0000000000017941 */ /* 0x000fea0003800000 */
.L_x_393:
        /* <DEDUP_REMOVED lines=13> */
.L_x_396:
[----:B------:R-:W-:Y:S05]  /*18970*/  BSYNC B1 ;  /* 0x0000000000017941 */ /* 0x000fea0003800000 */
.L_x_395:
        /* <DEDUP_REMOVED lines=13> */
.L_x_398:
[----:B------:R-:W-:Y:S05]  /*18a50*/  BSYNC B1 ;  /* 0x0000000000017941 */ /* 0x000fea0003800000 */
.L_x_397:
        /* <DEDUP_REMOVED lines=13> */
.L_x_400:
[----:B------:R-:W-:Y:S05]  /*18b30*/  BSYNC B1 ;  /* 0x0000000000017941 */ /* 0x000fea0003800000 */
.L_x_399:
        /* <DEDUP_REMOVED lines=13> */
.L_x_402:
[----:B------:R-:W-:Y:S05]  /*18c10*/  BSYNC B1 ;  /* 0x0000000000017941 */ /* 0x000fea0003800000 */
.L_x_401:
        /* <DEDUP_REMOVED lines=13> */
.L_x_404:
[----:B------:R-:W-:Y:S05]  /*18cf0*/  BSYNC B1 ;  /* 0x0000000000017941 */ /* 0x000fea0003800000 */
.L_x_403:
        /* <DEDUP_REMOVED lines=13> */
.L_x_406:
[----:B------:R-:W-:Y:S05]  /*18dd0*/  BSYNC B1 ;  /* 0x0000000000017941 */ /* 0x000fea0003800000 */
.L_x_405:
        /* <DEDUP_REMOVED lines=13> */
.L_x_408:
[----:B------:R-:W-:Y:S05]  /*18eb0*/  BSYNC B1 ;  /* 0x0000000000017941 */ /* 0x000fea0003800000 */
.L_x_407:
        /* <DEDUP_REMOVED lines=13> */
.L_x_410:
[----:B------:R-:W-:Y:S05]  /*18f90*/  BSYNC B1 ;  /* 0x0000000000017941 */ /* 0x000fea0003800000 */
.L_x_409:
        /* <DEDUP_REMOVED lines=13> */
.L_x_412:
[----:B------:R-:W-:Y:S05]  /*19070*/  BSYNC B1 ;  /* 0x0000000000017941 */ /* 0x000fea0003800000 */
.L_x_411:
        /* <DEDUP_REMOVED lines=13> */
.L_x_414:
[----:B------:R-:W-:Y:S05]  /*19150*/  BSYNC B1 ;  /* 0x0000000000017941 */ /* 0x000fea0003800000 */
.L_x_413:
        /* <DEDUP_REMOVED lines=13> */
.L_x_416:
[----:B------:R-:W-:Y:S05]  /*19230*/  BSYNC B1 ;  /* 0x0000000000017941 */ /* 0x000fea0003800000 */
.L_x_415:
        /* <DEDUP_REMOVED lines=13> */
.L_x_418:
[----:B------:R-:W-:Y:S05]  /*19310*/  BSYNC B1 ;  /* 0x0000000000017941 */ /* 0x000fea0003800000 */
.L_x_417:
        /* <DEDUP_REMOVED lines=13> */
.L_x_420:
[----:B------:R-:W-:Y:S05]  /*193f0*/  BSYNC B1 ;  /* 0x0000000000017941 */ /* 0x000fea0003800000 */
.L_x_419:
        /* <DEDUP_REMOVED lines=13> */
.L_x_422:
[----:B------:R-:W-:Y:S05]  /*194d0*/  BSYNC B1 ;  /* 0x0000000000017941 */ /* 0x000fea0003800000 */
.L_x_421:
        /* <DEDUP_REMOVED lines=13> */
.L_x_424:
[----:B------:R-:W-:Y:S05]  /*195b0*/  BSYNC B1 ;  /* 0x0000000000017941 */ /* 0x000fea0003800000 */
.L_x_423:
        /* <DEDUP_REMOVED lines=13> */
.L_x_426:
[----:B------:R-:W-:Y:S05]  /*19690*/  BSYNC B1 ;  /* 0x0000000000017941 */ /* 0x000fea0003800000 */
.L_x_425:
        /* <DEDUP_REMOVED lines=13> */
.L_x_428:
[----:B------:R-:W-:Y:S05]  /*19770*/  BSYNC B1 ;  /* 0x0000000000017941 */ /* 0x000fea0003800000 */
.L_x_427:
        /* <DEDUP_REMOVED lines=13> */
.L_x_430:
[----:B------:R-:W-:Y:S05]  /*19850*/  BSYNC B1 ;  /* 0x0000000000017941 */ /* 0x000fea0003800000 */
.L_x_429:
        /* <DEDUP_REMOVED lines=13> */
.L_x_432:
[----:B------:R-:W-:Y:S05]  /*19930*/  BSYNC B1 ;  /* 0x0000000000017941 */ /* 0x000fea0003800000 */
.L_x_431:
        /* <DEDUP_REMOVED lines=13> */
.L_x_434:
[----:B------:R-:W-:Y:S05]  /*19a10*/  BSYNC B1 ;  /* 0x0000000000017941 */ /* 0x000fea0003800000 */
.L_x_433:
        /* <DEDUP_REMOVED lines=13> */
.L_x_436:
[----:B------:R-:W-:Y:S05]  /*19af0*/  BSYNC B1 ;  /* 0x0000000000017941 */ /* 0x000fea0003800000 */
.L_x_435:
        /* <DEDUP_REMOVED lines=13> */
.L_x_438:
[----:B------:R-:W-:Y:S05]  /*19bd0*/  BSYNC B1 ;  /* 0x0000000000017941 */ /* 0x000fea0003800000 */
.L_x_437:
        /* <DEDUP_REMOVED lines=13> */
.L_x_440:
[----:B------:R-:W-:Y:S05]  /*19cb0*/  BSYNC B1 ;  /* 0x0000000000017941 */ /* 0x000fea0003800000 */
.L_x_439:
        /* <DEDUP_REMOVED lines=13> */
.L_x_442:
[----:B------:R-:W-:Y:S05]  /*19d90*/  BSYNC B1 ;  /* 0x0000000000017941 */ /* 0x000fea0003800000 */
.L_x_441:
        /* <DEDUP_REMOVED lines=13> */
.L_x_444:
[----:B------:R-:W-:Y:S05]  /*19e70*/  BSYNC B1 ;  /* 0x0000000000017941 */ /* 0x000fea0003800000 */
.L_x_443:
        /* <DEDUP_REMOVED lines=13> */
.L_x_446:
[----:B------:R-:W-:Y:S05]  /*19f50*/  BSYNC B1 ;  /* 0x0000000000017941 */ /* 0x000fea0003800000 */
.L_x_445:
        /* <DEDUP_REMOVED lines=13> */
.L_x_448:
[----:B------:R-:W-:Y:S05]  /*1a030*/  BSYNC B1 ;  /* 0x0000000000017941 */ /* 0x000fea0003800000 */
.L_x_447:
        /* <DEDUP_REMOVED lines=13> */
.L_x_450:
[----:B------:R-:W-:Y:S05]  /*1a110*/  BSYNC B1 ;  /* 0x0000000000017941 */ /* 0x000fea0003800000 */
.L_x_449:
        /* <DEDUP_REMOVED lines=13> */
.L_x_452:
[----:B------:R-:W-:Y:S05]  /*1a1f0*/  BSYNC B1 ;  /* 0x0000000000017941 */ /* 0x000fea0003800000 */
.L_x_451:
        /* <DEDUP_REMOVED lines=13> */
.L_x_454:
[----:B------:R-:W-:Y:S05]  /*1a2d0*/  BSYNC B1 ;  /* 0x0000000000017941 */ /* 0x000fea0003800000 */
.L_x_453:
        /* <DEDUP_REMOVED lines=13> */
.L_x_456:
[----:B------:R-:W-:Y:S05]  /*1a3b0*/  BSYNC B1 ;  /* 0x0000000000017941 */ /* 0x000fea0003800000 */
.L_x_455:
        /* <DEDUP_REMOVED lines=13> */
.L_x_458:
[----:B------:R-:W-:Y:S05]  /*1a490*/  BSYNC B1 ;  /* 0x0000000000017941 */ /* 0x000fea0003800000 */
.L_x_457:
        /* <DEDUP_REMOVED lines=13> */
.L_x_460:
[----:B------:R-:W-:Y:S05]  /*1a570*/  BSYNC B1 ;  /* 0x0000000000017941 */ /* 0x000fea0003800000 */
.L_x_459:
        /* <DEDUP_REMOVED lines=13> */
.L_x_462:
[----:B------:R-:W-:Y:S05]  /*1a650*/  BSYNC B1 ;  /* 0x0000000000017941 */ /* 0x000fea0003800000 */
.L_x_461:
        /* <DEDUP_REMOVED lines=13> */
.L_x_464:
[----:B------:R-:W-:Y:S05]  /*1a730*/  BSYNC B1 ;  /* 0x0000000000017941 */ /* 0x000fea0003800000 */
.L_x_463:
        /* <DEDUP_REMOVED lines=13> */
.L_x_466:
[----:B------:R-:W-:Y:S05]  /*1a810*/  BSYNC B1 ;  /* 0x0000000000017941 */ /* 0x000fea0003800000 */
.L_x_465:
        /* <DEDUP_REMOVED lines=13> */
.L_x_468:
[----:B------:R-:W-:Y:S05]  /*1a8f0*/  BSYNC B1 ;  /* 0x0000000000017941 */ /* 0x000fea0003800000 */
.L_x_467:
        /* <DEDUP_REMOVED lines=13> */
.L_x_470:
[----:B------:R-:W-:Y:S05]  /*1a9d0*/  BSYNC B1 ;  /* 0x0000000000017941 */ /* 0x000fea0003800000 */
.L_x_469:
        /* <DEDUP_REMOVED lines=13> */
.L_x_472:
[----:B------:R-:W-:Y:S05]  /*1aab0*/  BSYNC B1 ;  /* 0x0000000000017941 */ /* 0x000fea0003800000 */
.L_x_471:
        /* <DEDUP_REMOVED lines=13> */
.L_x_474:
[----:B------:R-:W-:Y:S05]  /*1ab90*/  BSYNC B1 ;  /* 0x0000000000017941 */ /* 0x000fea0003800000 */
.L_x_473:
        /* <DEDUP_REMOVED lines=13> */
.L_x_476:
[----:B------:R-:W-:Y:S05]  /*1ac70*/  BSYNC B1 ;  /* 0x0000000000017941 */ /* 0x000fea0003800000 */
.L_x_475:
        /* <DEDUP_REMOVED lines=13> */
.L_x_478:
[----:B------:R-:W-:Y:S05]  /*1ad50*/  BSYNC B1 ;  /* 0x0000000000017941 */ /* 0x000fea0003800000 */
.L_x_477:
        /* <DEDUP_REMOVED lines=13> */
.L_x_480:
[----:B------:R-:W-:Y:S05]  /*1ae30*/  BSYNC B1 ;  /* 0x0000000000017941 */ /* 0x000fea0003800000 */
.L_x_479:
        /* <DEDUP_REMOVED lines=13> */
.L_x_482:
[----:B------:R-:W-:Y:S05]  /*1af10*/  BSYNC B1 ;  /* 0x0000000000017941 */ /* 0x000fea0003800000 */
.L_x_481:
        /* <DEDUP_REMOVED lines=13> */
.L_x_484:
[----:B------:R-:W-:Y:S05]  /*1aff0*/  BSYNC B1 ;  /* 0x0000000000017941 */ /* 0x000fea0003800000 */
.L_x_483:
        /* <DEDUP_REMOVED lines=13> */
.L_x_486:
[----:B------:R-:W-:Y:S05]  /*1b0d0*/  BSYNC B1 ;  /* 0x0000000000017941 */ /* 0x000fea0003800000 */
.L_x_485:
        /* <DEDUP_REMOVED lines=13> */
.L_x_488:
[----:B------:R-:W-:Y:S05]  /*1b1b0*/  BSYNC B1 ;  /* 0x0000000000017941 */ /* 0x000fea0003800000 */
.L_x_487:
        /* <DEDUP_REMOVED lines=13> */
.L_x_490:
[----:B------:R-:W-:Y:S05]  /*1b290*/  BSYNC B1 ;  /* 0x0000000000017941 */ /* 0x000fea0003800000 */
.L_x_489:
        /* <DEDUP_REMOVED lines=13> */
.L_x_492:
[----:B------:R-:W-:Y:S05]  /*1b370*/  BSYNC B1 ;  /* 0x0000000000017941 */ /* 0x000fea0003800000 */
.L_x_491:
        /* <DEDUP_REMOVED lines=13> */
.L_x_494:
[----:B------:R-:W-:Y:S05]  /*1b450*/  BSYNC B1 ;  /* 0x0000000000017941 */ /* 0x000fea0003800000 */
.L_x_493:
        /* <DEDUP_REMOVED lines=13> */
.L_x_496:
[----:B------:R-:W-:Y:S05]  /*1b530*/  BSYNC B1 ;  /* 0x0000000000017941 */ /* 0x000fea0003800000 */
.L_x_495:
        /* <DEDUP_REMOVED lines=13> */
.L_x_498:
[----:B------:R-:W-:Y:S05]  /*1b610*/  BSYNC B1 ;  /* 0x0000000000017941 */ /* 0x000fea0003800000 */
.L_x_497:
        /* <DEDUP_REMOVED lines=13> */
.L_x_500:
[----:B------:R-:W-:Y:S05]  /*1b6f0*/  BSYNC B1 ;  /* 0x0000000000017941 */ /* 0x000fea0003800000 */
.L_x_499:
        /* <DEDUP_REMOVED lines=13> */
.L_x_502:
[----:B------:R-:W-:Y:S05]  /*1b7d0*/  BSYNC B1 ;  /* 0x0000000000017941 */ /* 0x000fea0003800000 */
.L_x_501:
        /* <DEDUP_REMOVED lines=13> */
.L_x_504:
[----:B------:R-:W-:Y:S05]  /*1b8b0*/  BSYNC B1 ;  /* 0x0000000000017941 */ /* 0x000fea0003800000 */
.L_x_503:
        /* <DEDUP_REMOVED lines=13> */
.L_x_506:
[----:B------:R-:W-:Y:S05]  /*1b990*/  BSYNC B1 ;  /* 0x0000000000017941 */ /* 0x000fea0003800000 */
.L_x_505:
        /* <DEDUP_REMOVED lines=13> */
.L_x_508:
[----:B------:R-:W-:Y:S05]  /*1ba70*/  BSYNC B1 ;  /* 0x0000000000017941 */ /* 0x000fea0003800000 */
.L_x_507:
        /* <DEDUP_REMOVED lines=13> */
.L_x_510:
[----:B------:R-:W-:Y:S05]  /*1bb50*/  BSYNC B1 ;  /* 0x0000000000017941 */ /* 0x000fea0003800000 */
.L_x_509:
        /* <DEDUP_REMOVED lines=13> */
.L_x_512:
[----:B------:R-:W-:Y:S05]  /*1bc30*/  BSYNC B1 ;  /* 0x0000000000017941 */ /* 0x000fea0003800000 */
.L_x_511:
        /* <DEDUP_REMOVED lines=13> */
.L_x_514:
[----:B------:R-:W-:Y:S05]  /*1bd10*/  BSYNC B1 ;  /* 0x0000000000017941 */ /* 0x000fea0003800000 */
.L_x_513:
        /* <DEDUP_REMOVED lines=13> */
.L_x_516:
[----:B------:R-:W-:Y:S05]  /*1bdf0*/  BSYNC B1 ;  /* 0x0000000000017941 */ /* 0x000fea0003800000 */
.L_x_515:
        /* <DEDUP_REMOVED lines=13> */
.L_x_518:
[----:B------:R-:W-:Y:S05]  /*1bed0*/  BSYNC B1 ;  /* 0x0000000000017941 */ /* 0x000fea0003800000 */
.L_x_517:
        /* <DEDUP_REMOVED lines=13> */
.L_x_520:
[----:B------:R-:W-:Y:S05]  /*1bfb0*/  BSYNC B1 ;  /* 0x0000000000017941 */ /* 0x000fea0003800000 */
.L_x_519:
        /* <DEDUP_REMOVED lines=13> */
.L_x_522:
[----:B------:R-:W-:Y:S05]  /*1c090*/  BSYNC B1 ;  /* 0x0000000000017941 */ /* 0x000fea0003800000 */
.L_x_521:
        /* <DEDUP_REMOVED lines=13> */
.L_x_524:
[----:B------:R-:W-:Y:S05]  /*1c170*/  BSYNC B1 ;  /* 0x0000000000017941 */ /* 0x000fea0003800000 */
.L_x_523:
        /* <DEDUP_REMOVED lines=13> */
.L_x_526:
[----:B------:R-:W-:Y:S05]  /*1c250*/  BSYNC B1 ;  /* 0x0000000000017941 */ /* 0x000fea0003800000 */
.L_x_525:
        /* <DEDUP_REMOVED lines=13> */
.L_x_528:
[----:B------:R-:W-:Y:S05]  /*1c330*/  BSYNC B1 ;  /* 0x0000000000017941 */ /* 0x000fea0003800000 */
.L_x_527:
        /* <DEDUP_REMOVED lines=13> */
.L_x_530:
[----:B------:R-:W-:Y:S05]  /*1c410*/  BSYNC B1 ;  /* 0x0000000000017941 */ /* 0x000fea0003800000 */
.L_x_529:
        /* <DEDUP_REMOVED lines=13> */
.L_x_532:
[----:B------:R-:W-:Y:S05]  /*1c4f0*/  BSYNC B1 ;  /* 0x0000000000017941 */ /* 0x000fea0003800000 */
.L_x_531:
        /* <DEDUP_REMOVED lines=13> */
.L_x_534:
[----:B------:R-:W-:Y:S05]  /*1c5d0*/  BSYNC B1 ;  /* 0x0000000000017941 */ /* 0x000fea0003800000 */
.L_x_533:
        /* <DEDUP_REMOVED lines=13> */
.L_x_536:
[----:B------:R-:W-:Y:S05]  /*1c6b0*/  BSYNC B1 ;  /* 0x0000000000017941 */ /* 0x000fea0003800000 */
.L_x_535:
        /* <DEDUP_REMOVED lines=13> */
.L_x_538:
[----:B------:R-:W-:Y:S05]  /*1c790*/  BSYNC B1 ;  /* 0x0000000000017941 */ /* 0x000fea0003800000 */
.L_x_537:
        /* <DEDUP_REMOVED lines=13> */
.L_x_540:
[----:B------:R-:W-:Y:S05]  /*1c870*/  BSYNC B1 ;  /* 0x0000000000017941 */ /* 0x000fea0003800000 */
.L_x_539:
[----:B--234-:R-:W2:Y:S01]  /*1c880*/  LDL.LU R3, [R1+0x44c] ;  /* 0x00044c0001037983 */ /* 0x01cea20000300800 */
        /* <DEDUP_REMOVED lines=12> */
.L_x_542:
[----:B------:R-:W-:Y:S05]  /*1c950*/  BSYNC B1 ;  /* 0x0000000000017941 */ /* 0x000fea0003800000 */
.L_x_541:
[----:B--2---:R-:W2:Y:S01]  /*1c960*/  LDL.LU R3, [R1+0x450] ;  /* 0x0004500001037983 */ /* 0x004ea20000300800 */
        /* <DEDUP_REMOVED lines=12> */
.L_x_544:
[----:B------:R-:W-:Y:S05]  /*1ca30*/  BSYNC B1 ;  /* 0x0000000000017941 */ /* 0x000fea0003800000 */
.L_x_543:
[----:B------:R-:W-:Y:S05]  /*1ca40*/  @P1 BRA `(.L_x_545) ;  /* 0x00000048008c1947 */ /* 0x000fea0003800000 */
[----:B------:R-:W2:Y:S01]  /*1ca50*/  LDL.LU R2, [R1+0x454] ;  /* 0x0004540001027983 */ /* 0x000ea20000300800 */
[----:B-----5:R-:W-:-:S04]  /*1ca60*/  LOP3.LUT R0, R0, 0xff, RZ, 0xc0, !PT ;  /* 0x000000ff00007812 */ /* 0x020fc800078ec0ff */
[----:B------:R-:W-:-:S05]  /*1ca70*/  F2FP.F16.E5M2.UNPACK_B R0, R0 ;  /* 0x00000000ff00723e */ /* 0x000fca00020004ff */
[----:B------:R-:W-:-:S05]  /*1ca80*/  HADD2.F32 R0, -RZ, R0.H0_H0 ;  /* 0x20000000ff007230 */ /* 0x000fca0000004100 */
[----:B------:R-:W-:-:S04]  /*1ca90*/  FMUL R0, R0, UR23 ;  /* 0x0000001700007c20 */ /* 0x000fc80008400000 */
[----:B--2---:R-:W-:-:S05]  /*1caa0*/  FFMA R0, R2, UR22, R0 ;  /* 0x0000001602007c23 */ /* 0x004fca0008000000 */
[----:B------:R-:W-:-:S05]  /*1cab0*/  F2FP.SATFINITE.E5M2.F32.PACK_AB_MERGE_C R3, RZ, R0, RZ ;  /* 0x00000000ff03723e */ /* 0x000fca00048060ff */
[----:B------:R2:W-:Y:S01]  /*1cac0*/  STG.E.U8 desc[UR20][R26.64+0xf9], R3 ;  /* 0x0000f9031a007986 */ /* 0x0005e2000c101114 */
[----:B------:R-:W-:Y:S05]  /*1cad0*/  BRA `(.L_x_545) ;  /* 0x0000004800687947 */ /* 0x000fea0003800000 */
.L_x_32:
[----:B------:R-:W-:Y:S01]  /*1cae0*/  ISETP.GE.AND P3, PT, R32, 0x1, PT ;  /* 0x000000012000780c */ /* 0x000fe20003f66270 */
[----:B------:R-:W-:Y:S01]  /*1caf0*/  FMUL R4, R4, UR22 ;  /* 0x0000001604047c20 */ /* 0x000fe20008400000 */
[----:B------:R-:W2:Y:S02]  /*1cb00*/  LDL.LU R35, [R1+0x200] ;  /* 0x0002000001237983 */ /* 0x000ea40000300800 */
[----:B------:R-:W-:Y:S02]  /*1cb10*/  ISETP.LT.OR P0, PT, R0, 0x1, !P3 ;  /* 0x000000010000780c */ /* 0x000fe40005f01670 */
[----:B------:R-:W-:Y:S01]  /*1cb20*/  F2FP.SATFINITE.E5M2.F32.PACK_AB_MERGE_C R4, RZ, R4, RZ ;  /* 0x00000004ff04723e */ /* 0x000fe200048060ff */
[----:B------:R-:W-:Y:S01]  /*1cb30*/  FMUL R5, R5, UR22 ;  /* 0x0000001605057c20 */ /* 0x000fe20008400000 */
[----:B------:R-:W-:Y:S01]  /*1cb40*/  ISETP.GE.AND P2, PT, R32, 0x9, PT ;  /* 0x000000092000780c */ /* 0x000fe20003f46270 */
[----:B------:R-:W-:Y:S01]  /*1cb50*/  FMUL R6, R6, UR22 ;  /* 0x0000001606067c20 */ /* 0x000fe20008400000 */
[----:B------:R-:W-:Y:S01]  /*1cb60*/  FMUL R7, R7, UR22 ;  /* 0x0000001607077c20 */ /* 0x000fe20008400000 */
[----:B------:R-:W-:Y:S01]  /*1cb70*/  ISETP.LT.OR P1, PT, R0, 0x9, !P3 ;  /* 0x000000090000780c */ /* 0x000fe20005f21670 */
[----:B------:R-:W-:Y:S01]  /*1cb80*/  FMUL R8, R8, UR22 ;  /* 0x0000001608087c20 */ /* 0x000fe20008400000 */
[----:B------:R-:W-:Y:S01]  /*1cb90*/  FMUL R9, R9, UR22 ;  /* 0x0000001609097c20 */ /* 0x000fe20008400000 */
[----:B------:R-:W-:Y:S01]  /*1cba0*/  FMUL R10, R10, UR22 ;  /* 0x000000160a0a7c20 */ /* 0x000fe20008400000 */
[----:B------:R-:W-:Y:S01]  /*1cbb0*/  FMUL R11, R11, UR22 ;  /* 0x000000160b0b7c20 */ /* 0x000fe20008400000 */
[----:B------:R-:W-:Y:S01]  /*1cbc0*/  FMUL R12, R12, UR22 ;  /* 0x000000160c0c7c20 */ /* 0x000fe20008400000 */
[----:B------:R-:W-:Y:S01]  /*1cbd0*/  @!P0 STG.E.U8 desc[UR20][R2.64], R4 ;  /* 0x0000000402008986 */ /* 0x000fe2000c101114 */
[----:B------:R-:W-:-:S02]  /*1cbe0*/  ISETP.LT.OR P0, PT, R0, 0x2, !P3 ;  /* 0x000000020000780c */ /* 0x000fc40005f01670 */
[----:B------:R-:W-:Y:S01]  /*1cbf0*/  F2FP.SATFINITE.E5M2.F32.PACK_AB_MERGE_C R5, RZ, R5, RZ ;  /* 0x00000005ff05723e */ /* 0x000fe200048060ff */
[----:B------:R-:W-:Y:S01]  /*1cc00*/  FMUL R13, R13, UR22 ;  /* 0x000000160d0d7c20 */ /* 0x000fe20008400000 */
[----:B------:R-:W-:Y:S01]  /*1cc10*/  F2FP.SATFINITE.E5M2.F32.PACK_AB_MERGE_C R6, RZ, R6, RZ ;  /* 0x00000006ff06723e */ /* 0x000fe200048060ff */
[----:B------:R-:W-:Y:S01]  /*1cc20*/  FMUL R14, R14, UR22 ;  /* 0x000000160e0e7c20 */ /* 0x000fe20008400000 */
[----:B------:R-:W-:Y:S01]  /*1cc30*/  FMUL R15, R15, UR22 ;  /* 0x000000160f0f7c20 */ /* 0x000fe20008400000 */
[----:B------:R-:W-:Y:S01]  /*1cc40*/  FMUL R16, R16, UR22 ;  /* 0x0000001610107c20 */ /* 0x000fe20008400000 */
[----:B------:R-:W-:Y:S01]  /*1cc50*/  FMUL R17, R17, UR22 ;  /* 0x0000001611117c20 */ /* 0x000fe20008400000 */
[----:B------:R-:W-:Y:S01]  /*1cc60*/  FMUL R18, R18, UR22 ;  /* 0x0000001612127c20 */ /* 0x000fe20008400000 */
[----:B------:R-:W-:Y:S01]  /*1cc70*/  FMUL R19, R19, UR22 ;  /* 0x0000001613137c20 */ /* 0x000fe20008400000 */
[----:B------:R-:W-:Y:S01]  /*1cc80*/  FMUL R20, R20, UR22 ;  /* 0x0000001614147c20 */ /* 0x000fe20008400000 */
[----:B------:R-:W-:Y:S01]  /*1cc90*/  FMUL R21, R21, UR22 ;  /* 0x0000001615157c20 */ /* 0x000fe20008400000 */
[----:B------:R0:W-:Y:S01]  /*1cca0*/  @!P0 STG.E.U8 desc[UR20][R2.64+0x1], R5 ;  /* 0x0000010502008986 */ /* 0x0001e2000c101114 */
[----:B------:R-:W-:-:S02]  /*1ccb0*/  ISETP.LT.OR P0, PT, R0, 0x1, !P2 ;  /* 0x000000010000780c */ /* 0x000fc40005701670 */
[----:B------:R-:W-:Y:S01]  /*1ccc0*/  F2FP.SATFINITE.E5M2.F32.PACK_AB_MERGE_C R7, RZ, R7, RZ ;  /* 0x00000007ff07723e */ /* 0x000fe200048060ff */
[----:B------:R-:W4:Y:S01]  /*1ccd0*/  LDL.LU R34, [R1+0x204] ;  /* 0x0002040001227983 */ /* 0x000f220000300800 */
[----:B------:R-:W-:Y:S02]  /*1cce0*/  F2FP.SATFINITE.E5M2.F32.PACK_AB_MERGE_C R8, RZ, R8, RZ ;  /* 0x00000008ff08723e */ /* 0x000fe400048060ff */
[----:B------:R-:W-:Y:S01]  /*1ccf0*/  F2FP.SATFINITE.E5M2.F32.PACK_AB_MERGE_C R9, RZ, R9, RZ ;  /* 0x00000009ff09723e */ /* 0x000fe200048060ff */
[----:B------:R-:W5:Y:S01]  /*1cd00*/  LDL.LU R38, [R1+0x208] ;  /* 0x0002080001267983 */ /* 0x000f620000300800 */
[----:B------:R-:W-:Y:S02]  /*1cd10*/  ISETP.LT.OR P5, PT, R0, 0xa, !P2 ;  /* 0x0000000a0000780c */ /* 0x000fe400057a1670 */
[----:B------:R-:W-:Y:S01]  /*1cd20*/  F2FP.SATFINITE.E5M2.F32.PACK_AB_MERGE_C R10, RZ, R10, RZ ;  /* 0x0000000aff0a723e */ /* 0x000fe200048060ff */
[----:B------:R-:W-:Y:S01]  /*1cd30*/  FMUL R22, R22, UR22 ;  /* 0x0000001616167c20 */ /* 0x000fe20008400000 */
[----:B------:R-:W-:Y:S01]  /*1cd40*/  F2FP.SATFINITE.E5M2.F32.PACK_AB_MERGE_C R11, RZ, R11, RZ ;  /* 0x0000000bff0b723e */ /* 0x000fe200048060ff */
[----:B------:R-:W-:Y:S01]  /*1cd50*/  @!P0 STG.E.U8 desc[UR20][R24.64], R6 ;  /* 0x0000000618008986 */ /* 0x000fe2000c101114 */
[----:B------:R-:W-:-:S02]  /*1cd60*/  ISETP.LT.OR P0, PT, R0, 0x2, !P2 ;  /* 0x000000020000780c */ /* 0x000fc40005701670 */
[----:B------:R-:W-:Y:S01]  /*1cd70*/  F2FP.SATFINITE.E5M2.F32.PACK_AB_MERGE_C R12, RZ, R12, RZ ;  /* 0x0000000cff0c723e */ /* 0x000fe200048060ff */
[----:B------:R-:W3:Y:S01]  /*1cd80*/  LDL.LU R37, [R1+0x20c] ;  /* 0x00020c0001257983 */ /* 0x000ee20000300800 */
[----:B------:R-:W-:Y:S02]  /*1cd90*/  F2FP.SATFINITE.E5M2.F32.PACK_AB_MERGE_C R13, RZ, R13, RZ ;  /* 0x0000000dff0d723e */ /* 0x000fe400048060ff */
[----:B------:R-:W-:Y:S01]  /*1cda0*/  F2FP.SATFINITE.E5M2.F32.PACK_AB_MERGE_C R14, RZ, R14, RZ ;  /* 0x0000000eff0e723e */ /* 0x000fe200048060ff */
[----:B------:R-:W-:Y:S01]  /*1cdb0*/  FMUL R23, R23, UR22 ;  /* 0x0000001617177c20 */ /* 0x000fe20008400000 */
[----:B------:R-:W-:Y:S01]  /*1cdc0*/  F2FP.SATFINITE.E5M2.F32.PACK_AB_MERGE_C R15, RZ, R15, RZ ;  /* 0x0000000fff0f723e */ /* 0x000fe200048060ff */
[----:B------:R-:W4:Y:S04]  /*1cdd0*/  LDL.LU R33, [R1+0x210] ;  /* 0x0002100001217983 */ /* 0x000f280000300800 */
[----:B------:R1:W-:Y:S01]  /*1cde0*/  @!P0 STG.E.U8 desc[UR20][R24.64+0x1], R7 ;  /* 0x0000010718008986 */ /* 0x0003e2000c101114 */
[----:B------:R-:W-:-:S03]  /*1cdf0*/  ISETP.LT.OR P0, PT, R0, 0xa, !P3 ;  /* 0x0000000a0000780c */ /* 0x000fc60005f01670 */
[----:B------:R-:W-:Y:S01]  /*1ce00*/  @!P1 STG.E.U8 desc[UR20][R2.64+0x8], R8 ;  /* 0x0000080802009986 */ /* 0x000fe2000c101114 */
[----:B------:R-:W-:Y:S02]  /*1ce10*/  ISETP.LT.OR P1, PT, R0, 0x9, !P2 ;  /* 0x000000090000780c */ /* 0x000fe40005721670 */
[----:B------:R-:W-:Y:S01]  /*1ce20*/  F2FP.SATFINITE.E5M2.F32.PACK_AB_MERGE_C R16, RZ, R16, RZ ;  /* 0x00000010ff10723e */ /* 0x000fe200048060ff */
[----:B------:R-:W-:Y:S01]  /*1ce30*/  FMUL R152, R152, UR22 ;  /* 0x0000001698987c20 */ /* 0x000fe20008400000 */
[----:B------:R-:W-:Y:S01]  /*1ce40*/  F2FP.SATFINITE.E5M2.F32.PACK_AB_MERGE_C R17, RZ, R17, RZ ;  /* 0x00000011ff11723e */ /* 0x000fe200048060ff */
[----:B------:R-:W3:Y:S04]  /*1ce50*/  LDL.LU R31, [R1+0x214] ;  /* 0x00021400011f7983 */ /* 0x000ee80000300800 */
[----:B------:R-:W-:Y:S01]  /*1ce60*/  @!P0 STG.E.U8 desc[UR20][R2.64+0x9], R9 ;  /* 0x0000090902008986 */ /* 0x000fe2000c101114 */
[----:B------:R-:W-:-:S03]  /*1ce70*/  ISETP.LT.OR P0, PT, R0, 0x11, !P3 ;  /* 0x000000110000780c */ /* 0x000fc60005f01670 */
[----:B------:R-:W-:Y:S01]  /*1ce80*/  @!P1 STG.E.U8 desc[UR20][R24.64+0x8], R10 ;  /* 0x0000080a18009986 */ /* 0x000fe2000c101114 */
[----:B------:R-:W-:-:S03]  /*1ce90*/  ISETP.LT.OR P1, PT, R0, 0x12, !P3 ;  /* 0x000000120000780c */ /* 0x000fc60005f21670 */
[----:B------:R-:W-:Y:S01]  /*1cea0*/  @!P5 STG.E.U8 desc[UR20][R24.64+0x9], R11 ;  /* 0x0000090b1800d986 */ /* 0x000fe2000c101114 */
[C---:B------:R-:W-:Y:S02]  /*1ceb0*/  ISETP.LT.OR P5, PT, R0.reuse, 0x11, !P2 ;  /* 0x000000110000780c */ /* 0x040fe400057a1670 */
[----:B------:R-:W-:Y:S01]  /*1cec0*/  F2FP.SATFINITE.E5M2.F32.PACK_AB_MERGE_C R18, RZ, R18, RZ ;  /* 0x00000012ff12723e */ /* 0x000fe200048060ff */
[----:B------:R-:W3:Y:S01]  /*1ced0*/  LDL.LU R30, [R1+0x218] ;  /* 0x00021800011e7983 */ /* 0x000ee20000300800 */
[----:B------:R-:W-:Y:S01]  /*1cee0*/  F2FP.SATFINITE.E5M2.F32.PACK_AB_MERGE_C R19, RZ, R19, RZ ;  /* 0x00000013ff13723e */ /* 0x000fe200048060ff */
[----:B------:R-:W-:Y:S01]  /*1cef0*/  FMUL R153, R153, UR22 ;  /* 0x0000001699997c20 */ /* 0x000fe20008400000 */
[----:B------:R-:W-:Y:S01]  /*1cf00*/  F2FP.SATFINITE.E5M2.F32.PACK_AB_MERGE_C R20, RZ, R20, RZ ;  /* 0x00000014ff14723e */ /* 0x000fe200048060ff */
[----:B------:R-:W-:Y:S01]  /*1cf10*/  @!P0 STG.E.U8 desc[UR20][R2.64+0x10], R12 ;  /* 0x0000100c02008986 */ /* 0x000fe2000c101114 */
[----:B------:R-:W-:Y:S01]  /*1cf20*/  ISETP.LT.OR P0, PT, R0, 0x12, !P2 ;  /* 0x000000120000780c */ /* 0x000fe20005701670 */
[----:B------:R-:W-:Y:S01]  /*1cf30*/  FMUL R154, R154, UR22 ;  /* 0x000000169a9a7c20 */ /* 0x000fe20008400000 */
[----:B------:R-:W-:Y:S01]  /*1cf40*/  F2FP.SATFINITE.E5M2.F32.PACK_AB_MERGE_C R21, RZ, R21, RZ ;  /* 0x00000015ff15723e */ /* 0x000fe200048060ff */
[----:B------:R-:W-:Y:S01]  /*1cf50*/  @!P1 STG.E.U8 desc[UR20][R2.64+0x11], R13 ;  /* 0x0000110d02009986 */ /* 0x000fe2000c101114 */
[C---:B------:R-:W-:Y:S01]  /*1cf60*/  ISETP.LT.OR P1, PT, R0.reuse, 0x19, !P3 ;  /* 0x000000190000780c */ /* 0x040fe20005f21670 */
[----:B------:R-:W-:Y:S01]  /*1cf70*/  FMUL R155, R155, UR22 ;  /* 0x000000169b9b7c20 */ /* 0x000fe20008400000 */
[----:B------:R-:W-:Y:S01]  /*1cf80*/  F2FP.SATFINITE.E5M2.F32.PACK_AB_MERGE_C R22, RZ, R22, RZ ;  /* 0x00000016ff16723e */ /* 0x000fe200048060ff */
[----:B------:R-:W-:Y:S01]  /*1cf90*/  @!P5 STG.E.U8 desc[UR20][R24.64+0x10], R14 ;  /* 0x0000100e1800d986 */ /* 0x000fe2000c101114 */
[----:B------:R-:W-:Y:S01]  /*1cfa0*/  ISETP.LT.OR P5, PT, R0, 0x1a, !P3 ;  /* 0x0000001a0000780c */ /* 0x000fe20005fa1670 */
[----:B------:R-:W-:Y:S01]  /*1cfb0*/  FMUL R156, R156, UR22 ;  /* 0x000000169c9c7c20 */ /* 0x000fe20008400000 */
[----:B------:R-:W-:Y:S01]  /*1cfc0*/  F2FP.SATFINITE.E5M2.F32.PACK_AB_MERGE_C R23, RZ, R23, RZ ;  /* 0x00000017ff17723e */ /* 0x000fe200048060ff */
[----:B------:R-:W-:Y:S01]  /*1cfd0*/  FMUL R157, R157, UR22 ;  /* 0x000000169d9d7c20 */ /* 0x000fe20008400000 */
[----:B------:R-:W-:Y:S01]  /*1cfe0*/  F2FP.SATFINITE.E5M2.F32.PACK_AB_MERGE_C R152, RZ, R152, RZ ;  /* 0x00000098ff98723e */ /* 0x000fe200048060ff */
[----:B------:R-:W-:Y:S01]  /*1cff0*/  @!P0 STG.E.U8 desc[UR20][R24.64+0x11], R15 ;  /* 0x0000110f18008986 */ /* 0x000fe2000c101114 */
[----:B------:R-:W-:Y:S01]  /*1d000*/  ISETP.LT.OR P0, PT, R0, 0x19, !P2 ;  /* 0x000000190000780c */ /* 0x000fe20005701670 */
[----:B------:R-:W-:Y:S01]  /*1d010*/  FMUL R158, R158, UR22 ;  /* 0x000000169e9e7c20 */ /* 0x000fe20008400000 */
[C---:B------:R-:W-:Y:S01]  /*1d020*/  ISETP.LT.OR P6, PT, R0.reuse, 0x2a, !P2 ;  /* 0x0000002a0000780c */ /* 0x040fe200057c1670 */
        /* <DEDUP_REMOVED lines=57> */
[----:B0-----:R-:W-:Y:S01]  /*1d3c0*/  F2FP.SATFINITE.E5M2.F32.PACK_AB_MERGE_C R5, RZ, R168, RZ ;  /* 0x000000a8ff05723e */ /* 0x001fe200048060ff */
[----:B------:R-:W-:Y:S01]  /*1d3d0*/  @!P1 STG.E.U8 desc[UR20][R2.64+0x31], R157 ;  /* 0x0000319d02009986 */ /* 0x000fe2000c101114 */
[C---:B------:R-:W-:Y:S01]  /*1d3e0*/  ISETP.LT.OR P1, PT, R0.reuse, 0x3a, !P3 ;  /* 0x0000003a0000780c */ /* 0x040fe20005f21670 */
[----:B------:R-:W-:Y:S01]  /*1d3f0*/  FMUL R175, R175, UR22 ;  /* 0x00000016afaf7c20 */ /* 0x000fe20008400000 */
[----:B------:R-:W-:Y:S01]  /*1d400*/  F2FP.SATFINITE.E5M2.F32.PACK_AB_MERGE_C R169, RZ, R169, RZ ;  /* 0x000000a9ffa9723e */ /* 0x000fe200048060ff */
[----:B------:R-:W-:Y:S01]  /*1d410*/  @!P5 STG.E.U8 desc[UR20][R24.64+0x30], R158 ;  /* 0x0000309e1800d986 */ /* 0x000fe2000c101114 */
[----:B------:R-:W-:Y:S01]  /*1d420*/  ISETP.LT.OR P5, PT, R0, 0x39, !P2 ;  /* 0x000000390000780c */ /* 0x000fe200057a1670 */
[----:B------:R-:W-:Y:S01]  /*1d430*/  FMUL R176, R176, UR22 ;  /* 0x00000016b0b07c20 */ /* 0x000fe20008400000 */
[----:B-1----:R-:W-:Y:S01]  /*1d440*/  F2FP.SATFINITE.E5M2.F32.PACK_AB_MERGE_C R7, RZ, R170, RZ ;  /* 0x000000aaff07723e */ /* 0x002fe200048060ff */
        /* <DEDUP_REMOVED lines=23> */
[----:B------:R-:W-:Y:S01]  /*1d5c0*/  FMUL R183, R183, UR22 ;  /* 0x00000016b7b77c20 */ /* 0x000fe20008400000 */
        /* <DEDUP_REMOVED lines=12> */
[----:B------:R0:W-:Y:S01]  /*1d690*/  @!P0 STG.E.U8 desc[UR20][R2.64+0x48], R5 ;  /* 0x0000480502008986 */ /* 0x0001e2000c101114 */
[----:B------:R-:W-:Y:S01]  /*1d6a0*/  ISETP.LT.OR P0, PT, R0, 0x51, !P3 ;  /* 0x000000510000780c */ /* 0x000fe20005f01670 */
[----:B------:R-:W-:Y:S01]  /*1d6b0*/  FMUL R188, R188, UR22 ;  /* 0x00000016bcbc7c20 */ /* 0x000fe20008400000 */
[----:B------:R-:W-:Y:S01]  /*1d6c0*/  F2FP.SATFINITE.E5M2.F32.PACK_AB_MERGE_C R185, RZ, R185, RZ ;  /* 0x000000b9ffb9723e */ /* 0x000fe200048060ff */
[----:B------:R-:W-:Y:S01]  /*1d6d0*/  @!P1 STG.E.U8 desc[UR20][R2.64+0x49], R169 ;  /* 0x000049a902009986 */ /* 0x000fe2000c101114 */
[C---:B------:R-:W-:Y:S01]  /*1d6e0*/  ISETP.LT.OR P1, PT, R0.reuse, 0x52, !P3 ;  /* 0x000000520000780c */ /* 0x040fe20005f21670 */
[----:B------:R-:W-:Y:S01]  /*1d6f0*/  FMUL R189, R189, UR22 ;  /* 0x00000016bdbd7c20 */ /* 0x000fe20008400000 */
[----:B------:R-:W-:Y:S01]  /*1d700*/  F2FP.SATFINITE.E5M2.F32.PACK_AB_MERGE_C R187, RZ, R187, RZ ;  /* 0x000000bbffbb723e */ /* 0x000fe200048060ff */
[----:B------:R1:W-:Y:S01]  /*1d710*/  @!P5 STG.E.U8 desc[UR20][R24.64+0x48], R7 ;  /* 0x000048071800d986 */ /* 0x0003e2000c101114 */
[----:B------:R-:W-:Y:S01]  /*1d720*/  ISETP.LT.OR P5, PT, R0, 0x51, !P2 ;  /* 0x000000510000780c */ /* 0x000fe200057a1670 */
[----:B------:R-:W-:Y:S01]  /*1d730*/  FMUL R190, R190, UR22 ;  /* 0x00000016bebe7c20 */ /* 0x000fe20008400000 */
[----:B------:R-:W-:Y:S01]  /*1d740*/  FMUL R191, R191, UR22 ;  /* 0x00000016bfbf7c20 */ /* 0x000fe20008400000 */
[----:B0-----:R-:W-:Y:S01]  /*1d750*/  F2FP.SATFINITE.E5M2.F32.PACK_AB_MERGE_C R5, RZ, R172, RZ ;  /* 0x000000acff05723e */ /* 0x001fe200048060ff */
[----:B------:R-:W-:Y:S01]  /*1d760*/  @!P6 STG.E.U8 desc[UR20][R24.64+0x49], R171 ;  /* 0x000049ab1800e986 */ /* 0x000fe2000c101114 */
[----:B------:R-:W-:Y:S01]  /*1d770*/  ISETP.LT.OR P6, PT, R0, 0x52, !P2 ;  /* 0x000000520000780c */ /* 0x000fe200057c1670 */
[----:B------:R-:W-:Y:S01]  /*1d780*/  FMUL R192, R192, UR22 ;  /* 0x00000016c0c07c20 */ /* 0x000fe20008400000 */
[----:B------:R-:W-:Y:S01]  /*1d790*/  F2FP.SATFINITE.E5M2.F32.PACK_AB_MERGE_C R189, RZ, R189, RZ ;  /* 0x000000bdffbd723e */ /* 0x000fe200048060ff */
[----:B------:R0:W-:Y:S01]  /*1d7a0*/  @!P0 STG.E.U8 desc[UR20][R2.64+0x50], R5 ;  /* 0x0000500502008986 */ /* 0x0001e2000c101114 */
[C---:B------:R-:W-:Y:S01]  /*1d7b0*/  ISETP.LT.OR P0, PT, R0.reuse, 0x59, !P3 ;  /* 0x000000590000780c */ /* 0x040fe20005f01670 */
[----:B------:R-:W-:Y:S01]  /*1d7c0*/  FMUL R193, R193, UR22 ;  /* 0x00000016c1c17c20 */ /* 0x000fe20008400000 */
[----:B-1----:R-:W-:Y:S01]  /*1d7d0*/  F2FP.SATFINITE.E5M2.F32.PACK_AB_MERGE_C R7, RZ, R174, RZ ;  /* 0x000000aeff07723e */ /* 0x002fe200048060ff */
[----:B------:R-:W-:Y:S01]  /*1d7e0*/  @!P1 STG.E.U8 desc[UR20][R2.64+0x51], R173 ;  /* 0x000051ad02009986 */ /* 0x000fe2000c101114 */
[----:B------:R-:W-:Y:S01]  /*1d7f0*/  ISETP.LT.OR P1, PT, R0, 0x5a, !P3 ;  /* 0x0000005a0000780c */ /* 0x000fe20005f21670 */
        /* <DEDUP_REMOVED lines=8> */
[C---:B------:R-:W-:Y:S01]  /*1d880*/  ISETP.LT.OR P6, PT, R0.reuse, 0x5a, !P2 ;  /* 0x0000005a0000780c */ /* 0x040fe200057c1670 */
[----:B------:R-:W-:Y:S01]  /*1d890*/  FMUL R197, R197, UR22 ;  /* 0x00000016c5c57c20 */ /* 0x000fe20008400000 */
[----:B------:R-:W-:Y:S01]  /*1d8a0*/  F2FP.SATFINITE.E5M2.F32.PACK_AB_MERGE_C R193, RZ, R193, RZ ;  /* 0x000000c1ffc1723e */ /* 0x000fe200048060ff */
[----:B------:R0:W-:Y:S01]  /*1d8b0*/  @!P0 STG.E.U8 desc[UR20][R2.64+0x58], R5 ;  /* 0x0000580502008986 */ /* 0x0001e2000c101114 */
[----:B------:R-:W-:Y:S01]  /*1d8c0*/  ISETP.LT.OR P0, PT, R0, 0x61, !P3 ;  /* 0x000000610000780c */ /* 0x000fe20005f01670 */
[----:B------:R-:W-:Y:S01]  /*1d8d0*/  FMUL R198, R198, UR22 ;  /* 0x00000016c6c67c20 */ /* 0x000fe20008400000 */
[----:B-1----:R-:W-:Y:S01]  /*1d8e0*/  F2FP.SATFINITE.E5M2.F32.PACK_AB_MERGE_C R7, RZ, R178, RZ ;  /* 0x000000b2ff07723e */ /* 0x002fe200048060ff */
[----:B------:R-:W-:Y:S01]  /*1d8f0*/  @!P1 STG.E.U8 desc[UR20][R2.64+0x59], R177 ;  /* 0x000059b102009986 */ /* 0x000fe2000c101114 */
[C---:B------:R-:W-:Y:S01]  /*1d900*/  ISETP.LT.OR P1, PT, R0.reuse, 0x62, !P3 ;  /* 0x000000620000780c */ /* 0x040fe20005f21670 */
[----:B------:R-:W-:Y:S01]  /*1d910*/  FMUL R199, R199, UR22 ;  /* 0x00000016c7c77c20 */ /* 0x000fe20008400000 */
[----:B------:R-:W-:Y:S01]  /*1d920*/  F2FP.SATFINITE.E5M2.F32.PACK_AB_MERGE_C R195, RZ, R195, RZ ;  /* 0x000000c3ffc3723e */ /* 0x000fe200048060ff */
[----:B------:R1:W-:Y:S01]  /*1d930*/  @!P5 STG.E.U8 desc[UR20][R24.64+0x58], R7 ;  /* 0x000058071800d986 */ /* 0x0003e2000c101114 */
[----:B------:R-:W-:Y:S01]  /*1d940*/  ISETP.LT.OR P5, PT, R0, 0x61, !P2 ;  /* 0x000000610000780c */ /* 0x000fe200057a1670 */
[----:B------:R-:W-:Y:S01]  /*1d950*/  FMUL R200, R200, UR22 ;  /* 0x00000016c8c87c20 */ /* 0x000fe20008400000 */
[----:B------:R-:W-:Y:S01]  /*1d960*/  F2FP.SATFINITE.E5M2.F32.PACK_AB_MERGE_C R197, RZ, R197, RZ ;  /* 0x000000c5ffc5723e */ /* 0x000fe200048060ff */
[----:B------:R-:W-:Y:S01]  /*1d970*/  @!P6 STG.E.U8 desc[UR20][R24.64+0x59], R179 ;  /* 0x000059b31800e986 */ /* 0x000fe2000c101114 */
[----:B0-----:R-:W-:Y:S01]  /*1d980*/  F2FP.SATFINITE.E5M2.F32.PACK_AB_MERGE_C R5, RZ, R180, RZ ;  /* 0x000000b4ff05723e */ /* 0x001fe200048060ff */
[----:B------:R-:W-:Y:S01]  /*1d990*/  FMUL R201, R201, UR22 ;  /* 0x00000016c9c97c20 */ /* 0x000fe20008400000 */
        /* <DEDUP_REMOVED lines=20> */
[----:B------:R-:W-:Y:S01]  /*1dae0*/  FMUL R208, R208, UR22 ;  /* 0x00000016d0d07c20 */ /* 0x000fe20008400000 */
        /* <DEDUP_REMOVED lines=96> */
[----:B--2---:R-:W-:Y:S01]  /*1e0f0*/  FMUL R4, R35, UR22 ;  /* 0x0000001623047c20 */ /* 0x004fe20008400000 */
[----:B------:R-:W-:Y:S01]  /*1e100*/  FMUL R236, R236, UR22 ;  /* 0x00000016ecec7c20 */ /* 0x000fe20008400000 */
[----:B------:R1:W-:Y:S01]  /*1e110*/  @!P5 STG.E.U8 desc[UR20][R24.64+0x90], R7 ;  /* 0x000090071800d986 */ /* 0x0003e2000c101114 */
[----:B------:R-:W-:Y:S01]  /*1e120*/  ISETP.LT.OR P5, PT, R0, 0x99, !P2 ;  /* 0x000000990000780c */ /* 0x000fe200057a1670 */
[----:B------:R-:W-:Y:S01]  /*1e130*/  FMUL R237, R237, UR22 ;  /* 0x00000016eded7c20 */ /* 0x000fe20008400000 */
[----:B------:R-:W-:Y:S01]  /*1e140*/  F2FP.SATFINITE.E5M2.F32.PACK_AB_MERGE_C R233, RZ, R233, RZ ;  /* 0x000000e9ffe9723e */ /* 0x000fe200048060ff */
[----:B------:R-:W-:Y:S01]  /*1e150*/  @!P6 STG.E.U8 desc[UR20][R24.64+0x91], R207 ;  /* 0x000091cf1800e986 */ /* 0x000fe2000c101114 */
[----:B0-----:R-:W-:-:S02]  /*1e160*/  F2FP.SATFINITE.E5M2.F32.PACK_AB_MERGE_C R5, RZ, R208, RZ ;  /* 0x000000d0ff05723e */ /* 0x001fc400048060ff */
[----:B------:R-:W-:Y:S01]  /*1e170*/  ISETP.LT.OR P6, PT, R0, 0x9a, !P2 ;  /* 0x0000009a0000780c */ /* 0x000fe200057c1670 */
[----:B------:R-:W2:Y:S01]  /*1e180*/  LDL.LU R36, [R1+0x21c] ;  /* 0x00021c0001247983 */ /* 0x000ea20000300800 */
[----:B------:R-:W-:-:S03]  /*1e190*/  F2FP.SATFINITE.E5M2.F32.PACK_AB_MERGE_C R235, RZ, R235, RZ ;  /* 0x000000ebffeb723e */ /* 0x000fc600048060ff */
[----:B------:R0:W-:Y:S01]  /*1e1a0*/  @!P0 STG.E.U8 desc[UR20][R2.64+0x98], R5 ;  /* 0x0000980502008986 */ /* 0x0001e2000c101114 */
[C---:B------:R-:W-:Y:S02]  /*1e1b0*/  ISETP.LT.OR P0, PT, R0.reuse, 0xa1, !P3 ;  /* 0x000000a10000780c */ /* 0x040fe40005f01670 */
[----:B-1----:R-:W-:Y:S01]  /*1e1c0*/  F2FP.SATFINITE.E5M2.F32.PACK_AB_MERGE_C R7, RZ, R210, RZ ;  /* 0x000000d2ff07723e */ /* 0x002fe200048060ff */
[----:B------:R-:W-:Y:S01]  /*1e1d0*/  @!P1 STG.E.U8 desc[UR20][R2.64+0x99], R209 ;  /* 0x000099d102009986 */ /* 0x000fe2000c101114 */
[----:B------:R-:W-:-:S03]  /*1e1e0*/  ISETP.LT.OR P1, PT, R0, 0xa2, !P3 ;  /* 0x000000a20000780c */ /* 0x000fc60005f21670 */
[----:B------:R1:W-:Y:S01]  /*1e1f0*/  @!P5 STG.E.U8 desc[UR20][R24.64+0x98], R7 ;  /* 0x000098071800d986 */ /* 0x0003e2000c101114 */
[C---:B------:R-:W-:Y:S02]  /*1e200*/  ISETP.LT.OR P5, PT, R0.reuse, 0xa1, !P2 ;  /* 0x000000a10000780c */ /* 0x040fe400057a1670 */
[----:B0-----:R-:W-:Y:S01]  /*1e210*/  F2FP.SATFINITE.E5M2.F32.PACK_AB_MERGE_C R5, RZ, R212, RZ ;  /* 0x000000d4ff05723e */ /* 0x001fe200048060ff */
[----:B------:R-:W-:Y:S01]  /*1e220*/  @!P6 STG.E.U8 desc[UR20][R24.64+0x99], R211 ;  /* 0x000099d31800e986 */ /* 0x000fe2000c101114 */
[----:B------:R-:W-:-:S03]  /*1e230*/  ISETP.LT.OR P6, PT, R0, 0xa2, !P2 ;  /* 0x000000a20000780c */ /* 0x000fc600057c1670 */
        /* <DEDUP_REMOVED lines=51> */
[----:B------:R-:W-:Y:S02]  /*1e570*/  ISETP.LT.OR P0, PT, R0, 0xd1, !P3 ;  /* 0x000000d10000780c */ /* 0x000fe40005f01670 */
[----:B-1----:R-:W-:Y:S01]  /*1e580*/  F2FP.SATFINITE.E5M2.F32.PACK_AB_MERGE_C R7, RZ, R234, RZ ;  /* 0x000000eaff07723e */ /* 0x002fe200048060ff */
[----:B------:R-:W2:Y:S01]  /*1e590*/  LDL.LU R35, [R1+0x220] ;  /* 0x0002200001237983 */ /* 0x000ea20000300800 */
[----:B------:R-:W-:Y:S01]  /*1e5a0*/  F2FP.SATFINITE.E5M2.F32.PACK_AB_MERGE_C R9, RZ, R236, RZ ;  /* 0x000000ecff09723e */ /* 0x000fe200048060ff */
[----:B----4-:R-:W-:Y:S01]  /*1e5b0*/  FMUL R6, R33, UR22 ;  /* 0x0000001621067c20 */ /* 0x010fe20008400000 */
[----:B------:R-:W-:Y:S01]  /*1e5c0*/  F2FP.SATFINITE.E5M2.F32.PACK_AB_MERGE_C R11, RZ, R4, RZ ;  /* 0x00000004ff0b723e */ /* 0x000fe200048060ff */
[----:B------:R-:W-:Y:S01]  /*1e5d0*/  @!P1 STG.E.U8 desc[UR20][R2.64+0xc9], R233 ;  /* 0x0000c9e902009986 */ /* 0x000fe2000c101114 */
[----:B0-----:R-:W-:Y:S01]  /*1e5e0*/  FMUL R5, R34, UR22 ;  /* 0x0000001622057c20 */ /* 0x001fe20008400000 */
[----:B-----5:R-:W-:-:S02]  /*1e5f0*/  FMUL R4, R38, UR22 ;  /* 0x0000001626047c20 */ /* 0x020fc40008400000 */
[----:B------:R-:W4:Y:S01]  /*1e600*/  LDL.LU R34, [R1+0x224] ;  /* 0x0002240001227983 */ /* 0x000f220000300800 */
[----:B------:R-:W-:-:S03]  /*1e610*/  ISETP.LT.OR P1, PT, R0, 0xd2, !P3 ;  /* 0x000000d20000780c */ /* 0x000fc60005f21670 */
[----:B------:R-:W5:Y:S04]  /*1e620*/  LDL.LU R33, [R1+0x228] ;  /* 0x0002280001217983 */ /* 0x000f680000300800 */
[----:B------:R3:W-:Y:S01]  /*1e630*/  @!P5 STG.E.U8 desc[UR20][R24.64+0xc8], R7 ;  /* 0x0000c8071800d986 */ /* 0x0007e2000c101114 */
[----:B------:R-:W-:-:S03]  /*1e640*/  ISETP.LT.OR P5, PT, R0, 0xd1, !P2 ;  /* 0x000000d10000780c */ /* 0x000fc600057a1670 */
[----:B------:R-:W-:Y:S01]  /*1e650*/  @!P6 STG.E.U8 desc[UR20][R24.64+0xc9], R235 ;  /* 0x0000c9eb1800e986 */ /* 0x000fe2000c101114 */
[----:B------:R-:W-:-:S03]  /*1e660*/  ISETP.LT.OR P6, PT, R0, 0xd2, !P2 ;  /* 0x000000d20000780c */ /* 0x000fc600057c1670 */
[----:B------:R0:W-:Y:S01]  /*1e670*/  @!P0 STG.E.U8 desc[UR20][R2.64+0xd0], R9 ;  /* 0x0000d00902008986 */ /* 0x0001e2000c101114 */
[----:B---3--:R-:W-:-:S03]  /*1e680*/  FMUL R7, R31, UR22 ;  /* 0x000000161f077c20 */ /* 0x008fc60008400000 */
[----:B------:R-:W3:Y:S04]  /*1e690*/  LDL.LU R31, [R1+0x22c] ;  /* 0x00022c00011f7983 */ /* 0x000ee80000300800 */
[----:B------:R-:W3:Y:S01]  /*1e6a0*/  LDL.LU R38, [R1+0x230] ;  /* 0x0002300001267983 */ /* 0x000ee20000300800 */
[----:B0-----:R-:W-:Y:S01]  /*1e6b0*/  F2FP.SATFINITE.E5M2.F32.PACK_AB_MERGE_C R9, RZ, R4, RZ ;  /* 0x00000004ff09723e */ /* 0x001fe200048060ff */
[----:B------:R-:W-:Y:S02]  /*1e6c0*/  FMUL R4, R30, UR22 ;  /* 0x000000161e047c20 */ /* 0x000fe40008400000 */
[----:B------:R-:W3:Y:S01]  /*1e6d0*/  LDL.LU R30, [R1+0x234] ;  /* 0x00023400011e7983 */ /* 0x000ee20000300800 */
[----:B------:R-:W-:Y:S02]  /*1e6e0*/  F2FP.SATFINITE.E5M2.F32.PACK_AB_MERGE_C R237, RZ, R237, RZ ;  /* 0x000000edffed723e */ /* 0x000fe400048060ff */
[----:B------:R-:W-:Y:S01]  /*1e6f0*/  F2FP.SATFINITE.E5M2.F32.PACK_AB_MERGE_C R13, RZ, R5, RZ ;  /* 0x00000005ff0d723e */ /* 0x000fe200048060ff */
[----:B------:R-:W-:Y:S01]  /*1e700*/  FMUL R5, R37, UR22 ;  /* 0x0000001625057c20 */ /* 0x000fe20008400000 */
[----:B------:R-:W-:Y:S01]  /*1e710*/  ISETP.LT.OR P0, PT, R0, 0xd9, !P3 ;  /* 0x000000d90000780c */ /* 0x000fe20005f01670 */
[----:B------:R-:W3:Y:S01]  /*1e720*/  LDL.LU R37, [R1+0x238] ;  /* 0x0002380001257983 */ /* 0x000ee20000300800 */
[----:B------:R-:W-:-:S03]  /*1e730*/  F2FP.SATFINITE.E5M2.F32.PACK_AB_MERGE_C R15, RZ, R6, RZ ;  /* 0x00000006ff0f723e */ /* 0x000fc600048060ff */
[----:B------:R-:W-:Y:S01]  /*1e740*/  @!P1 STG.E.U8 desc[UR20][R2.64+0xd1], R237 ;  /* 0x0000d1ed02009986 */ /* 0x000fe2000c101114 */
[----:B------:R-:W-:-:S03]  /*1e750*/  ISETP.LT.OR P1, PT, R0, 0xda, !P3 ;  /* 0x000000da0000780c */ /* 0x000fc60005f21670 */
[----:B------:R0:W-:Y:S01]  /*1e760*/  @!P5 STG.E.U8 desc[UR20][R24.64+0xd0], R11 ;  /* 0x0000d00b1800d986 */ /* 0x0001e2000c101114 */
[----:B------:R-:W-:-:S03]  /*1e770*/  ISETP.LT.OR P5, PT, R0, 0xd9, !P2 ;  /* 0x000000d90000780c */ /* 0x000fc600057a1670 */
[----:B------:R1:W-:Y:S01]  /*1e780*/  @!P6 STG.E.U8 desc[UR20][R24.64+0xd1], R13 ;  /* 0x0000d10d1800e986 */ /* 0x0003e2000c101114 */
[----:B0-----:R-:W-:Y:S02]  /*1e790*/  F2FP.SATFINITE.E5M2.F32.PACK_AB_MERGE_C R11, RZ, R5, RZ ;  /* 0x00000005ff0b723e */ /* 0x001fe400048060ff */
[----:B-1----:R-:W-:Y:S01]  /*1e7a0*/  F2FP.SATFINITE.E5M2.F32.PACK_AB_MERGE_C R13, RZ, R7, RZ ;  /* 0x00000007ff0d723e */ /* 0x002fe200048060ff */
[----:B------:R0:W-:Y:S04]  /*1e7b0*/  @!P0 STG.E.U8 desc[UR20][R2.64+0xd8], R9 ;  /* 0x0000d80902008986 */ /* 0x0001e8000c101114 */
[----:B------:R1:W-:Y:S01]  /*1e7c0*/  @!P1 STG.E.U8 desc[UR20][R2.64+0xd9], R11 ;  /* 0x0000d90b02009986 */ /* 0x0003e2000c101114 */
[----:B0-----:R-:W-:-:S03]  /*1e7d0*/  F2FP.SATFINITE.E5M2.F32.PACK_AB_MERGE_C R9, RZ, R4, RZ ;  /* 0x00000004ff09723e */ /* 0x001fc600048060ff */
[----:B------:R0:W-:Y:S01]  /*1e7e0*/  @!P5 STG.E.U8 desc[UR20][R24.64+0xd8], R15 ;  /* 0x0000d80f1800d986 */ /* 0x0001e2000c101114 */
[----:B--2---:R-:W-:-:S03]  /*1e7f0*/  FMUL R5, R36, UR22 ;  /* 0x0000001624057c20 */ /* 0x004fc60008400000 */
[----:B------:R-:W2:Y:S02]  /*1e800*/  LDL.LU R36, [R1+0x23c] ;  /* 0x00023c0001247983 */ /* 0x000ea40000300800 */
[----:B-1----:R-:W-:Y:S01]  /*1e810*/  F2FP.SATFINITE.E5M2.F32.PACK_AB_MERGE_C R11, RZ, R5, RZ ;  /* 0x00000005ff0b723e */ /* 0x002fe200048060ff */
[----:B------:R-:W-:Y:S02]  /*1e820*/  FMUL R6, R35, UR22 ;  /* 0x0000001623067c20 */ /* 0x000fe40008400000 */
[----:B------:R-:W2:Y:S01]  /*1e830*/  LDL.LU R35, [R1+0x240] ;  /* 0x0002400001237983 */ /* 0x000ea20000300800 */
[----:B----4-:R-:W-:-:S03]  /*1e840*/  FMUL R7, R34, UR22 ;  /* 0x0000001622077c20 */ /* 0x010fc60008400000 */
[----:B------:R-:W4:Y:S01]  /*1e850*/  LDL.LU R34, [R1+0x244] ;  /* 0x0002440001227983 */ /* 0x000f220000300800 */
[----:B-----5:R-:W-:-:S03]  /*1e860*/  FMUL R4, R33, UR22 ;  /* 0x0000001621047c20 */ /* 0x020fc60008400000 */
[----:B------:R-:W5:Y:S01]  /*1e870*/  LDL.LU R33, [R1+0x248] ;  /* 0x0002480001217983 */ /* 0x000f620000300800 */
[----:B0-----:R-:W-:Y:S01]  /*1e880*/  F2FP.SATFINITE.E5M2.F32.PACK_AB_MERGE_C R15, RZ, R6, RZ ;  /* 0x00000006ff0f723e */ /* 0x001fe200048060ff */
[----:B---3--:R-:W-:Y:S02]  /*1e890*/  FMUL R5, R31, UR22 ;  /* 0x000000161f057c20 */ /* 0x008fe40008400000 */
[----:B------:R-:W3:Y:S01]  /*1e8a0*/  LDL.LU R31, [R1+0x24c] ;  /* 0x00024c00011f7983 */ /* 0x000ee20000300800 */
[----:B------:R-:W-:-:S03]  /*1e8b0*/  FMUL R6, R30, UR22 ;  /* 0x000000161e067c20 */ /* 0x000fc60008400000 */
[----:B------:R-:W3:Y:S01]  /*1e8c0*/  LDL.LU R30, [R1+0x250] ;  /* 0x00025000011e7983 */ /* 0x000ee20000300800 */
[C---:B------:R-:W-:Y:S02]  /*1e8d0*/  ISETP.LT.OR P6, PT, R0.reuse, 0xda, !P2 ;  /* 0x000000da0000780c */ /* 0x040fe400057c1670 */
[C---:B------:R-:W-:Y:S02]  /*1e8e0*/  ISETP.LT.OR P5, PT, R0.reuse, 0xe1, !P3 ;  /* 0x000000e10000780c */ /* 0x040fe40005fa1670 */
[C---:B------:R-:W-:Y:S02]  /*1e8f0*/  ISETP.LT.OR P0, PT, R0.reuse, 0xe1, !P2 ;  /* 0x000000e10000780c */ /* 0x040fe40005701670 */
[----:B------:R-:W-:-:S07]  /*1e900*/  ISETP.LT.OR P1, PT, R0, 0xe2, !P2 ;  /* 0x000000e20000780c */ /* 0x000fce0005721670 */
[----:B------:R0:W-:Y:S01]  /*1e910*/  @!P6 STG.E.U8 desc[UR20][R24.64+0xd9], R13 ;  /* 0x0000d90d1800e986 */ /* 0x0001e2000c101114 */
[C---:B------:R-:W-:Y:S02]  /*1e920*/  ISETP.LT.OR P6, PT, R0.reuse, 0xe2, !P3 ;  /* 0x000000e20000780c */ /* 0x040fe40005fc1670 */
[----:B------:R-:W-:Y:S01]  /*1e930*/  F2FP.SATFINITE.E5M2.F32.PACK_AB_MERGE_C R7, RZ, R7, RZ ;  /* 0x00000007ff07723e */ /* 0x000fe200048060ff */
[----:B------:R1:W-:Y:S01]  /*1e940*/  @!P5 STG.E.U8 desc[UR20][R2.64+0xe0], R9 ;  /* 0x0000e0090200d986 */ /* 0x0003e2000c101114 */
[----:B------:R-:W-:Y:S02]  /*1e950*/  ISETP.LT.OR P5, PT, R0, 0xea, !P2 ;  /* 0x000000ea0000780c */ /* 0x000fe400057a1670 */
[----:B0-----:R-:W-:Y:S01]  /*1e960*/  F2FP.SATFINITE.E5M2.F32.PACK_AB_MERGE_C R13, RZ, R4, RZ ;  /* 0x00000004ff0d723e */ /* 0x001fe200048060ff */
[----:B------:R-:W-:-:S06]  /*1e970*/  FMUL R4, R38, UR22 ;  /* 0x0000001626047c20 */ /* 0x000fcc0008400000 */
[----:B------:R-:W-:Y:S01]  /*1e980*/  @!P6 STG.E.U8 desc[UR20][R2.64+0xe1], R11 ;  /* 0x0000e10b0200e986 */ /* 0x000fe2000c101114 */
[----:B------:R-:W-:-:S03]  /*1e990*/  ISETP.LT.OR P6, PT, R0, 0xe9, !P3 ;  /* 0x000000e90000780c */ /* 0x000fc60005fc1670 */
[----:B------:R-:W-:Y:S01]  /*1e9a0*/  @!P0 STG.E.U8 desc[UR20][R24.64+0xe0], R15 ;  /* 0x0000e00f18008986 */ /* 0x000fe2000c101114 */
[----:B------:R-:W-:-:S03]  /*1e9b0*/  ISETP.LT.OR P0, PT, R0, 0xea, !P3 ;  /* 0x000000ea0000780c */ /* 0x000fc60005f01670 */
[----:B------:R0:W-:Y:S04]  /*1e9c0*/  @!P1 STG.E.U8 desc[UR20][R24.64+0xe1], R7 ;  /* 0x0000e10718009986 */ /* 0x0001e8000c101114 */
[----:B------:R-:W3:Y:S01]  /*1e9d0*/  LDL.LU R38, [R1+0x254] ;  /* 0x0002540001267983 */ /* 0x000ee20000300800 */
[----:B-1----:R-:W-:Y:S02]  /*1e9e0*/  F2FP.SATFINITE.E5M2.F32.PACK_AB_MERGE_C R9, RZ, R5, RZ ;  /* 0x00000005ff09723e */ /* 0x002fe400048060ff */
[----:B0-----:R-:W-:Y:S01]  /*1e9f0*/  F2FP.SATFINITE.E5M2.F32.PACK_AB_MERGE_C R7, RZ, R4, RZ ;  /* 0x00000004ff07723e */ /* 0x001fe200048060ff */
[----:B------:R-:W-:Y:S02]  /*1ea00*/  FMUL R4, R37, UR22 ;  /* 0x0000001625047c20 */ /* 0x000fe40008400000 */
[----:B------:R-:W3:Y:S01]  /*1ea10*/  LDL.LU R37, [R1+0x258] ;  /* 0x0002580001257983 */ /* 0x000ee20000300800 */
[----:B------:R-:W-:-:S02]  /*1ea20*/  F2FP.SATFINITE.E5M2.F32.PACK_AB_MERGE_C R11, RZ, R6, RZ ;  /* 0x00000006ff0b723e */ /* 0x000fc400048060ff */
[----:B------:R-:W-:Y:S01]  /*1ea30*/  F2FP.SATFINITE.E5M2.F32.PACK_AB_MERGE_C R15, RZ, R4, RZ ;  /* 0x00000004ff0f723e */ /* 0x000fe200048060ff */
[----:B------:R-:W-:Y:S04]  /*1ea40*/  @!P6 STG.E.U8 desc[UR20][R2.64+0xe8], R13 ;  /* 0x0000e80d0200e986 */ /* 0x000fe8000c101114 */
[----:B------:R0:W-:Y:S04]  /*1ea50*/  @!P0 STG.E.U8 desc[UR20][R2.64+0xe9], R9 ;  /* 0x0000e90902008986 */ /* 0x0001e8000c101114 */
[----:B------:R1:W-:Y:S01]  /*1ea60*/  @!P5 STG.E.U8 desc[UR20][R24.64+0xe9], R11 ;  /* 0x0000e90b1800d986 */ /* 0x0003e2000c101114 */
[----:B--2---:R-:W-:-:S03]  /*1ea70*/  FMUL R5, R36, UR22 ;  /* 0x0000001624057c20 */ /* 0x004fc60008400000 */
[----:B------:R-:W2:Y:S02]  /*1ea80*/  LDL.LU R36, [R1+0x25c] ;  /* 0x00025c0001247983 */ /* 0x000ea40000300800 */
[----:B0-----:R-:W-:Y:S01]  /*1ea90*/  F2FP.SATFINITE.E5M2.F32.PACK_AB_MERGE_C R9, RZ, R5, RZ ;  /* 0x00000005ff09723e */ /* 0x001fe200048060ff */
[----:B------:R-:W-:Y:S02]  /*1eaa0*/  FMUL R6, R35, UR22 ;  /* 0x0000001623067c20 */ /* 0x000fe40008400000 */
[----:B------:R-:W2:Y:S01]  /*1eab0*/  LDL.LU R35, [R1+0x260] ;  /* 0x0002600001237983 */ /* 0x000ea20000300800 */
[----:B----4-:R-:W-:-:S03]  /*1eac0*/  FMUL R4, R34, UR22 ;  /* 0x0000001622047c20 */ /* 0x010fc60008400000 */
[----:B------:R-:W4:Y:S02]  /*1ead0*/  LDL.LU R34, [R1+0x264] ;  /* 0x0002640001227983 */ /* 0x000f240000300800 */
[----:B-1----:R-:W-:Y:S01]  /*1eae0*/  F2FP.SATFINITE.E5M2.F32.PACK_AB_MERGE_C R11, RZ, R4, RZ ;  /* 0x00000004ff0b723e */ /* 0x002fe200048060ff */
[----:B-----5:R-:W-:Y:S02]  /*1eaf0*/  FMUL R4, R33, UR22 ;  /* 0x0000001621047c20 */ /* 0x020fe40008400000 */
[----:B------:R-:W5:Y:S03]  /*1eb00*/  LDL.LU R33, [R1+0x268] ;  /* 0x0002680001217983 */ /* 0x000f660000300800 */
[----:B------:R-:W-:Y:S01]  /*1eb10*/  F2FP.SATFINITE.E5M2.F32.PACK_AB_MERGE_C R13, RZ, R4, RZ ;  /* 0x00000004ff0d723e */ /* 0x000fe200048060ff */
        /* <DEDUP_REMOVED lines=9> */
[----:B------:R-:W-:-:S03]  /*1ebb0*/  ISETP.LT.OR P1, PT, R0, 0xf1, !P2 ;  /* 0x000000f10000780c */ /* 0x000fc60005721670 */
[----:B------:R1:W-:Y:S01]  /*1ebc0*/  @!P6 STG.E.U8 desc[UR20][R2.64+0xf0], R15 ;  /* 0x0000f00f0200e986 */ /* 0x0003e2000c101114 */
[C---:B------:R-:W-:Y:S02]  /*1ebd0*/  ISETP.LT.OR P6, PT, R0.reuse, 0xf9, !P3 ;  /* 0x000000f90000780c */ /* 0x040fe40005fc1670 */
[----:B------:R-:W-:Y:S01]  /*1ebe0*/  ISETP.LT.OR P3, PT, R0, 0xfa, !P3 ;  /* 0x000000fa0000780c */ /* 0x000fe20005f61670 */
[----:B------:R1:W-:Y:S01]  /*1ebf0*/  @!P0 STG.E.U8 desc[UR20][R2.64+0xf1], R9 ;  /* 0x0000f10902008986 */ /* 0x0003e2000c101114 */
[----:B0-----:R-:W-:Y:S02]  /*1ec00*/  F2FP.SATFINITE.E5M2.F32.PACK_AB_MERGE_C R7, RZ, R6, RZ ;  /* 0x00000006ff07723e */ /* 0x001fe400048060ff */
[----:B-1----:R-:W-:Y:S02]  /*1ec10*/  F2FP.SATFINITE.E5M2.F32.PACK_AB_MERGE_C R15, RZ, R5, RZ ;  /* 0x00000005ff0f723e */ /* 0x002fe400048060ff */
[----:B------:R-:W-:Y:S01]  /*1ec20*/  F2FP.SATFINITE.E5M2.F32.PACK_AB_MERGE_C R9, RZ, R4, RZ ;  /* 0x00000004ff09723e */ /* 0x000fe200048060ff */
[----:B------:R-:W-:-:S02]  /*1ec30*/  FMUL R4, R38, UR22 ;  /* 0x0000001626047c20 */ /* 0x000fc40008400000 */
[----:B------:R-:W3:Y:S04]  /*1ec40*/  LDL.LU R38, [R1+0x274] ;  /* 0x0002740001267983 */ /* 0x000ee80000300800 */
[----:B------:R0:W-:Y:S01]  /*1ec50*/  @!P5 STG.E.U8 desc[UR20][R24.64+0xf1], R11 ;  /* 0x0000f10b1800d986 */ /* 0x0001e2000c101114 */
[----:B------:R-:W-:Y:S01]  /*1ec60*/  ISETP.LT.OR P5, PT, R0, 0xf9, !P2 ;  /* 0x000000f90000780c */ /* 0x000fe200057a1670 */
[----:B------:R-:W-:Y:S02]  /*1ec70*/  FMUL R5, R37, UR22 ;  /* 0x0000001625057c20 */ /* 0x000fe40008400000 */
[----:B------:R-:W3:Y:S04]  /*1ec80*/  LDL.LU R37, [R1+0x278] ;  /* 0x0002780001257983 */ /* 0x000ee80000300800 */
[----:B------:R1:W-:Y:S04]  /*1ec90*/  @!P1 STG.E.U8 desc[UR20][R24.64+0xf0], R7 ;  /* 0x0000f00718009986 */ /* 0x0003e8000c101114 */
[----:B------:R-:W-:Y:S04]  /*1eca0*/  @!P6 STG.E.U8 desc[UR20][R2.64+0xf8], R13 ;  /* 0x0000f80d0200e986 */ /* 0x000fe8000c101114 */
[----:B------:R4:W-:Y:S01]  /*1ecb0*/  @!P3 STG.E.U8 desc[UR20][R2.64+0xf9], R15 ;  /* 0x0000f90f0200b986 */ /* 0x0009e2000c101114 */
[----:B0-----:R-:W-:-:S03]  /*1ecc0*/  F2FP.SATFINITE.E5M2.F32.PACK_AB_MERGE_C R11, RZ, R4, RZ ;  /* 0x00000004ff0b723e */ /* 0x001fc600048060ff */
[----:B------:R0:W-:Y:S01]  /*1ecd0*/  @!P5 STG.E.U8 desc[UR20][R24.64+0xf8], R9 ;  /* 0x0000f8091800d986 */ /* 0x0001e2000c101114 */
[----:B--2---:R-:W-:-:S03]  /*1ece0*/  FMUL R6, R36, UR22 ;  /* 0x0000001624067c20 */ /* 0x004fc60008400000 */
[----:B------:R-:W2:Y:S01]  /*1ecf0*/  LDL.LU R36, [R1+0x27c] ;  /* 0x00027c0001247983 */ /* 0x000ea20000300800 */
[----:B-1----:R-:W-:-:S03]  /*1ed00*/  FMUL R7, R35, UR22 ;  /* 0x0000001623077c20 */ /* 0x002fc60008400000 */
        /* <DEDUP_REMOVED lines=10> */
[----:B------:R-:W-:Y:S02]  /*1edb0*/  ISETP.GE.AND P1, PT, R32, 0x81, PT ;  /* 0x000000812000780c */ /* 0x000fe40003f26270 */
[C---:B------:R-:W-:Y:S02]  /*1edc0*/  ISETP.LT.OR P2, PT, R0.reuse, 0xfa, !P2 ;  /* 0x000000fa0000780c */ /* 0x040fe40005741670 */
[C---:B------:R-:W-:Y:S02]  /*1edd0*/  ISETP.LT.OR P6, PT, R0.reuse, 0x1, !P1 ;  /* 0x000000010000780c */ /* 0x040fe40004fc1670 */
[----:B------:R-:W-:Y:S02]  /*1ede0*/  ISETP.LT.OR P3, PT, R0, 0x2, !P1 ;  /* 0x000000020000780c */ /* 0x000fe40004f61670 */
[----:B------:R-:W-:Y:S02]  /*1edf0*/  F2FP.SATFINITE.E5M2.F32.PACK_AB_MERGE_C R5, RZ, R5, RZ ;  /* 0x00000005ff05723e */ /* 0x000fe400048060ff */
[----:B------:R-:W-:-:S05]  /*1ee00*/  ISETP.GE.AND P0, PT, R32, 0x89, PT ;  /* 0x000000892000780c */ /* 0x000fca0003f06270 */
[----:B------:R-:W-:Y:S01]  /*1ee10*/  @!P2 STG.E.U8 desc[UR20][R24.64+0xf9], R11 ;  /* 0x0000f90b1800a986 */ /* 0x000fe2000c101114 */
[----:B------:R-:W-:-:S03]  /*1ee20*/  F2FP.SATFINITE.E5M2.F32.PACK_AB_MERGE_C R13, RZ, R6, RZ ;  /* 0x00000006ff0d723e */ /* 0x000fc600048060ff */
[----:B------:R0:W-:Y:S01]  /*1ee30*/  @!P6 STG.E.U8 desc[UR20][R28.64], R5 ;  /* 0x000000051c00e986 */ /* 0x0001e2000c101114 */
[C---:B------:R-:W-:Y:S02]  /*1ee40*/  ISETP.LT.OR P6, PT, R0.reuse, 0x2, !P0 ;  /* 0x000000020000780c */ /* 0x040fe400047c1670 */
[C---:B------:R-:W-:Y:S01]  /*1ee50*/  ISETP.LT.OR P5, PT, R0.reuse, 0x1, !P0 ;  /* 0x000000010000780c */ /* 0x040fe200047a1670 */
[----:B------:R1:W-:Y:S01]  /*1ee60*/  @!P3 STG.E.U8 desc[UR20][R28.64+0x1], R13 ;  /* 0x0000010d1c00b986 */ /* 0x0003e2000c101114 */
[----:B------:R-:W-:Y:S02]  /*1ee70*/  ISETP.LT.OR P2, PT, R0, 0xa, !P1 ;  /* 0x0000000a0000780c */ /* 0x000fe40004f41670 */
[----:B0-----:R-:W-:Y:S02]  /*1ee80*/  F2FP.SATFINITE.E5M2.F32.PACK_AB_MERGE_C R5, RZ, R3, RZ ;  /* 0x00000003ff05723e */ /* 0x001fe400048060ff */
[----:B-1----:R-:W-:Y:S01]  /*1ee90*/  F2FP.SATFINITE.E5M2.F32.PACK_AB_MERGE_C R13, RZ, R2, RZ ;  /* 0x00000002ff0d723e */ /* 0x002fe200048060ff */
[----:B------:R-:W-:-:S02]  /*1eea0*/  FMUL R3, R38, UR22 ;  /* 0x0000001626037c20 */ /* 0x000fc40008400000 */
[----:B------:R-:W3:Y:S01]  /*1eeb0*/  LDL.LU R38, [R1+0x294] ;  /* 0x0002940001267983 */ /* 0x000ee20000300800 */
[----:B------:R-:W-:Y:S02]  /*1eec0*/  F2FP.SATFINITE.E5M2.F32.PACK_AB_MERGE_C R11, RZ, R4, RZ ;  /* 0x00000004ff0b723e */ /* 0x000fe400048060ff */
[----:B------:R-:W-:Y:S01]  /*1eed0*/  ISETP.LT.OR P3, PT, R0, 0x9, !P1 ;  /* 0x000000090000780c */ /* 0x000fe20004f61670 */
[----:B------:R0:W-:Y:S01]  /*1eee0*/  @!P6 STG.E.U8 desc[UR20][R26.64+0x1], R9 ;  /* 0x000001091a00e986 */ /* 0x0001e2000c101114 */
[----:B------:R-:W-:-:S03]  /*1eef0*/  FMUL R2, R37, UR22 ;  /* 0x0000001625027c20 */ /* 0x000fc60008400000 */
[----:B------:R-:W3:Y:S01]  /*1ef00*/  LDL.LU R37, [R1+0x298] ;  /* 0x0002980001257983 */ /* 0x000ee20000300800 */
[----:B------:R-:W-:Y:S02]  /*1ef10*/  F2FP.SATFINITE.E5M2.F32.PACK_AB_MERGE_C R7, RZ, R7, RZ ;  /* 0x00000007ff07723e */ /* 0x000fe400048060ff */
[----:B0-----:R-:W-:-:S03]  /*1ef20*/  F2FP.SATFINITE.E5M2.F32.PACK_AB_MERGE_C R9, RZ, R2, RZ ;  /* 0x00000002ff09723e */ /* 0x001fc600048060ff */
        /* <DEDUP_REMOVED lines=8> */
[----:B------:R-:W2:Y:S03]  /*1efb0*/  LDL.LU R35, [R1+0x2a0] ;  /* 0x0002a00001237983 */ /* 0x000ea60000300800 */
[----:B------:R-:W-:Y:S01]  /*1efc0*/  F2FP.SATFINITE.E5M2.F32.PACK_AB_MERGE_C R15, RZ, R2, RZ ;  /* 0x00000002ff0f723e */ /* 0x000fe200048060ff */
[----:B----4-:R-:W-:Y:S02]  /*1efd0*/  FMUL R2, R34, UR22 ;  /* 0x0000001622027c20 */ /* 0x010fe40008400000 */
[----:B------:R-:W4:Y:S01]  /*1efe0*/  LDL.LU R34, [R1+0x2a4] ;  /* 0x0002a40001227983 */ /* 0x000f220000300800 */
[----:B-----5:R-:W-:-:S03]  /*1eff0*/  FMUL R3, R33, UR22 ;  /* 0x0000001621037c20 */ /* 0x020fc60008400000 */
[----:B------:R-:W5:Y:S01]  /*1f000*/  LDL.LU R33, [R1+0x2a8] ;  /* 0x0002a80001217983 */ /* 0x000f620000300800 */
[----:B---3--:R-:W-:-:S03]  /*1f010*/  FMUL R4, R31, UR22 ;  /* 0x000000161f047c20 */ /* 0x008fc60008400000 */
[----:B------:R-:W3:Y:S01]  /*1f020*/  LDL.LU R31, [R1+0x2ac] ;  /* 0x0002ac00011f7983 */ /* 0x000ee20000300800 */
[----:B0-----:R-:W-:-:S03]  /*1f030*/  FMUL R5, R30, UR22 ;  /* 0x000000161e057c20 */ /* 0x001fc60008400000 */
[----:B------:R-:W3:Y:S01]  /*1f040*/  LDL.LU R30, [R1+0x2b0] ;  /* 0x0002b000011e7983 */ /* 0x000ee20000300800 */
[C---:B------:R-:W-:Y:S02]  /*1f050*/  ISETP.LT.OR P6, PT, R0.reuse, 0xa, !P0 ;  /* 0x0000000a0000780c */ /* 0x040fe400047c1670 */
[C---:B------:R-:W-:Y:S02]  /*1f060*/  ISETP.LT.OR P5, PT, R0.reuse, 0x9, !P0 ;  /* 0x000000090000780c */ /* 0x040fe400047a1670 */
[C---:B------:R-:W-:Y:S02]  /*1f070*/  ISETP.LT.OR P3, PT, R0.reuse, 0x11, !P1 ;  /* 0x000000110000780c */ /* 0x040fe40004f61670 */
[----:B------:R-:W-:-:S07]  /*1f080*/  ISETP.LT.OR P2, PT, R0, 0x12, !P1 ;  /* 0x000000120000780c */ /* 0x000fce0004f41670 */
[----:B------:R0:W-:Y:S01]  /*1f090*/  @!P6 STG.E.U8 desc[UR20][R26.64+0x9], R7 ;  /* 0x000009071a00e986 */ /* 0x0001e2000c101114 */
[----:B------:R-:W-:-:S03]  /*1f0a0*/  ISETP.LT.OR P6, PT, R0, 0x12, !P0 ;  /* 0x000000120000780c */ /* 0x000fc600047c1670 */
[----:B------:R-:W-:Y:S01]  /*1f0b0*/  @!P5 STG.E.U8 desc[UR20][R26.64+0x8], R13 ;  /* 0x0000080d1a00d986 */ /* 0x000fe2000c101114 */
[----:B------:R-:W-:-:S03]  /*1f0c0*/  ISETP.LT.OR P5, PT, R0, 0x11, !P0 ;  /* 0x000000110000780c */ /* 0x000fc600047a1670 */
[----:B------:R1:W-:Y:S01]  /*1f0d0*/  @!P3 STG.E.U8 desc[UR20][R28.64+0x10], R9 ;  /* 0x000010091c00b986 */ /* 0x0003e2000c101114 */
[C---:B------:R-:W-:Y:S02]  /*1f0e0*/  ISETP.LT.OR P3, PT, R0.reuse, 0x19, !P1 ;  /* 0x000000190000780c */ /* 0x040fe40004f61670 */
[----:B0-----:R-:W-:Y:S01]  /*1f0f0*/  F2FP.SATFINITE.E5M2.F32.PACK_AB_MERGE_C R7, RZ, R2, RZ ;  /* 0x00000002ff07723e */ /* 0x001fe200048060ff */
[----:B------:R0:W-:Y:S01]  /*1f100*/  @!P2 STG.E.U8 desc[UR20][R28.64+0x11], R11 ;  /* 0x0000110b1c00a986 */ /* 0x0001e2000c101114 */
[----:B------:R-:W-:Y:S02]  /*1f110*/  ISETP.LT.OR P2, PT, R0, 0x1a, !P1 ;  /* 0x0000001a0000780c */ /* 0x000fe40004f41670 */
[----:B-1----:R-:W-:Y:S01]  /*1f120*/  F2FP.SATFINITE.E5M2.F32.PACK_AB_MERGE_C R9, RZ, R3, RZ ;  /* 0x00000003ff09723e */ /* 0x002fe200048060ff */
[----:B------:R-:W-:Y:S02]  /*1f130*/  FMUL R2, R38, UR22 ;  /* 0x0000001626027c20 */ /* 0x000fe40008400000 */
[----:B------:R-:W3:Y:S01]  /*1f140*/  LDL.LU R38, [R1+0x2b4] ;  /* 0x0002b40001267983 */ /* 0x000ee20000300800 */
[----:B0-----:R-:W-:-:S03]  /*1f150*/  F2FP.SATFINITE.E5M2.F32.PACK_AB_MERGE_C R11, RZ, R4, RZ ;  /* 0x00000004ff0b723e */ /* 0x001fc600048060ff */
[----:B------:R0:W-:Y:S01]  /*1f160*/  @!P6 STG.E.U8 desc[UR20][R26.64+0x11], R7 ;  /* 0x000011071a00e986 */ /* 0x0001e2000c101114 */
[----:B------:R-:W-:Y:S01]  /*1f170*/  ISETP.LT.OR P6, PT, R0, 0x1a, !P0 ;  /* 0x0000001a0000780c */ /* 0x000fe200047c1670 */
[----:B------:R-:W-:Y:S02]  /*1f180*/  FMUL R3, R37, UR22 ;  /* 0x0000001625037c20 */ /* 0x000fe40008400000 */
[----:B------:R-:W3:Y:S01]  /*1f190*/  LDL.LU R37, [R1+0x2b8] ;  /* 0x0002b80001257983 */ /* 0x000ee20000300800 */
[----:B0-----:R-:W-:-:S03]  /*1f1a0*/  F2FP.SATFINITE.E5M2.F32.PACK_AB_MERGE_C R7, RZ, R2, RZ ;  /* 0x00000002ff07723e */ /* 0x001fc600048060ff */
[----:B------:R-:W-:Y:S04]  /*1f1b0*/  @!P5 STG.E.U8 desc[UR20][R26.64+0x10], R15 ;  /* 0x0000100f1a00d986 */ /* 0x000fe8000c101114 */
        /* <DEDUP_REMOVED lines=13> */
[----:B------:R-:W5:Y:S02]  /*1f290*/  LDL.LU R33, [R1+0x2c8] ;  /* 0x0002c80001217983 */ /* 0x000f640000300800 */
        /* <DEDUP_REMOVED lines=8> */
[----:B------:R-:W-:Y:S02]  /*1f320*/  F2FP.SATFINITE.E5M2.F32.PACK_AB_MERGE_C R5, RZ, R5, RZ ;  /* 0x00000005ff05723e */ /* 0x000fe400048060ff */
[----:B------:R-:W-:-:S05]  /*1f330*/  ISETP.LT.OR P6, PT, R0, 0x22, !P0 ;  /* 0x000000220000780c */ /* 0x000fca00047c1670 */
[----:B------:R0:W-:Y:S01]  /*1f340*/  @!P5 STG.E.U8 desc[UR20][R26.64+0x18], R5 ;  /* 0x000018051a00d986 */ /* 0x0001e2000c101114 */
[----:B------:R-:W-:-:S03]  /*1f350*/  ISETP.LT.OR P5, PT, R0, 0x21, !P0 ;  /* 0x000000210000780c */ /* 0x000fc600047a1670 */
[----:B------:R-:W-:Y:S01]  /*1f360*/  @!P3 STG.E.U8 desc[UR20][R28.64+0x20], R9 ;  /* 0x000020091c00b986 */ /* 0x000fe2000c101114 */
[----:B------:R-:W-:-:S03]  /*1f370*/  ISETP.LT.OR P3, PT, R0, 0x29, !P1 ;  /* 0x000000290000780c */ /* 0x000fc60004f61670 */
[----:B------:R1:W-:Y:S01]  /*1f380*/  @!P2 STG.E.U8 desc[UR20][R28.64+0x21], R11 ;  /* 0x0000210b1c00a986 */ /* 0x0003e2000c101114 */
[----:B------:R-:W-:Y:S02]  /*1f390*/  ISETP.LT.OR P2, PT, R0, 0x2a, !P1 ;  /* 0x0000002a0000780c */ /* 0x000fe40004f41670 */
[----:B0-----:R-:W-:Y:S02]  /*1f3a0*/  F2FP.SATFINITE.E5M2.F32.PACK_AB_MERGE_C R5, RZ, R3, RZ ;  /* 0x00000003ff05723e */ /* 0x001fe400048060ff */
[----:B-1----:R-:W-:Y:S01]  /*1f3b0*/  F2FP.SATFINITE.E5M2.F32.PACK_AB_MERGE_C R11, RZ, R2, RZ ;  /* 0x00000002ff0b723e */ /* 0x002fe200048060ff */
[----:B------:R-:W-:Y:S02]  /*1f3c0*/  FMUL R2, R38, UR22 ;  /* 0x0000001626027c20 */ /* 0x000fe40008400000 */
[----:B------:R-:W3:Y:S01]  /*1f3d0*/  LDL.LU R38, [R1+0x2d4] ;  /* 0x0002d40001267983 */ /* 0x000ee20000300800 */
[----:B------:R-:W-:-:S03]  /*1f3e0*/  F2FP.SATFINITE.E5M2.F32.PACK_AB_MERGE_C R9, RZ, R4, RZ ;  /* 0x00000004ff09723e */ /* 0x000fc600048060ff */
[----:B------:R-:W-:Y:S01]  /*1f3f0*/  @!P6 STG.E.U8 desc[UR20][R26.64+0x21], R5 ;  /* 0x000021051a00e986 */ /* 0x000fe2000c101114 */
[----:B------:R-:W-:Y:S01]  /*1f400*/  ISETP.LT.OR P6, PT, R0, 0x2a, !P0 ;  /* 0x0000002a0000780c */ /* 0x000fe200047c1670 */
[----:B------:R-:W-:Y:S02]  /*1f410*/  FMUL R3, R37, UR22 ;  /* 0x0000001625037c20 */ /* 0x000fe40008400000 */
[----:B------:R-:W3:Y:S04]  /*1f420*/  LDL.LU R37, [R1+0x2d8] ;  /* 0x0002d80001257983 */ /* 0x000ee80000300800 */
[----:B------:R-:W-:Y:S04]  /*1f430*/  @!P5 STG.E.U8 desc[UR20][R26.64+0x20], R13 ;  /* 0x0000200d1a00d986 */ /* 0x000fe8000c101114 */
[----:B------:R0:W-:Y:S04]  /*1f440*/  @!P3 STG.E.U8 desc[UR20][R28.64+0x28], R7 ;  /* 0x000028071c00b986 */ /* 0x0001e8000c101114 */
[----:B------:R1:W-:Y:S01]  /*1f450*/  @!P2 STG.E.U8 desc[UR20][R28.64+0x29], R9 ;  /* 0x000029091c00a986 */ /* 0x0003e2000c101114 */
[----:B0-----:R-:W-:-:S02]  /*1f460*/  F2FP.SATFINITE.E5M2.F32.PACK_AB_MERGE_C R7, RZ, R2, RZ ;  /* 0x00000002ff07723e */ /* 0x001fc400048060ff */
[----:B-1----:R-:W-:-:S03]  /*1f470*/  F2FP.SATFINITE.E5M2.F32.PACK_AB_MERGE_C R9, RZ, R3, RZ ;  /* 0x00000003ff09723e */ /* 0x002fc600048060ff */
[----:B------:R0:W-:Y:S01]  /*1f480*/  @!P6 STG.E.U8 desc[UR20][R26.64+0x29], R7 ;  /* 0x000029071a00e986 */ /* 0x0001e2000c101114 */
[----:B--2---:R-:W-:-:S03]  /*1f490*/  FMUL R4, R36, UR22 ;  /* 0x0000001624047c20 */ /* 0x004fc60008400000 */
[----:B------:R-:W2:Y:S02]  /*1f4a0*/  LDL.LU R36, [R1+0x2dc] ;  /* 0x0002dc0001247983 */ /* 0x000ea40000300800 */
[----:B------:R-:W-:Y:S01]  /*1f4b0*/  F2FP.SATFINITE.E5M2.F32.PACK_AB_MERGE_C R13, RZ, R4, RZ ;  /* 0x00000004ff0d723e */ /* 0x000fe200048060ff */
        /* <DEDUP_REMOVED lines=15> */
[----:B------:R-:W-:Y:S01]  /*1f5b0*/  @!P5 STG.E.U8 desc[UR20][R26.64+0x28], R11 ;  /* 0x0000280b1a00d986 */ /* 0x000fe2000c101114 */
[----:B------:R-:W-:-:S03]  /*1f5c0*/  ISETP.LT.OR P5, PT, R0, 0x31, !P0 ;  /* 0x000000310000780c */ /* 0x000fc600047a1670 */
[----:B------:R0:W-:Y:S01]  /*1f5d0*/  @!P2 STG.E.U8 desc[UR20][R28.64+0x31], R13 ;  /* 0x0000310d1c00a986 */ /* 0x0001e2000c101114 */
[----:B------:R-:W-:-:S03]  /*1f5e0*/  ISETP.LT.OR P2, PT, R0, 0x3a, !P1 ;  /* 0x0000003a0000780c */ /* 0x000fc60004f41670 */
[----:B------:R1:W-:Y:S01]  /*1f5f0*/  @!P3 STG.E.U8 desc[UR20][R28.64+0x30], R9 ;  /* 0x000030091c00b986 */ /* 0x0003e2000c101114 */
[----:B------:R-:W-:Y:S02]  /*1f600*/  ISETP.LT.OR P3, PT, R0, 0x39, !P1 ;  /* 0x000000390000780c */ /* 0x000fe40004f61670 */
[----:B------:R-:W-:Y:S02]  /*1f610*/  F2FP.SATFINITE.E5M2.F32.PACK_AB_MERGE_C R5, RZ, R5, RZ ;  /* 0x00000005ff05723e */ /* 0x000fe400048060ff */
[----:B0-----:R-:W-:Y:S02]  /*1f620*/  F2FP.SATFINITE.E5M2.F32.PACK_AB_MERGE_C R13, RZ, R2, RZ ;  /* 0x00000002ff0d723e */ /* 0x001fe400048060ff */
[----:B-1----:R-:W-:Y:S01]  /*1f630*/  F2FP.SATFINITE.E5M2.F32.PACK_AB_MERGE_C R9, RZ, R3, RZ ;  /* 0x00000003ff09723e */ /* 0x002fe200048060ff */
[----:B------:R-:W-:Y:S02]  /*1f640*/  FMUL R3, R38, UR22 ;  /* 0x0000001626037c20 */ /* 0x000fe40008400000 */
[----:B------:R-:W3:Y:S01]  /*1f650*/  LDL.LU R38, [R1+0x2f4] ;  /* 0x0002f40001267983 */ /* 0x000ee20000300800 */
[----:B------:R-:W-:-:S03]  /*1f660*/  F2FP.SATFINITE.E5M2.F32.PACK_AB_MERGE_C R11, RZ, R4, RZ ;  /* 0x00000004ff0b723e */ /* 0x000fc600048060ff */
[----:B------:R0:W-:Y:S01]  /*1f670*/  @!P6 STG.E.U8 desc[UR20][R26.64+0x31], R7 ;  /* 0x000031071a00e986 */ /* 0x0001e2000c101114 */
[----:B------:R-:W-:-:S03]  /*1f680*/  FMUL R2, R37, UR22 ;  /* 0x0000001625027c20 */ /* 0x000fc60008400000 */
[----:B------:R-:W3:Y:S01]  /*1f690*/  LDL.LU R37, [R1+0x2f8] ;  /* 0x0002f80001257983 */ /* 0x000ee20000300800 */
[----:B------:R-:W-:Y:S02]  /*1f6a0*/  ISETP.LT.OR P6, PT, R0, 0x3a, !P0 ;  /* 0x0000003a0000780c */ /* 0x000fe400047c1670 */
[----:B0-----:R-:W-:Y:S01]  /*1f6b0*/  F2FP.SATFINITE.E5M2.F32.PACK_AB_MERGE_C R7, RZ, R2, RZ ;  /* 0x00000002ff07723e */ /* 0x001fe200048060ff */
[----:B------:R0:W-:Y:S04]  /*1f6c0*/  @!P5 STG.E.U8 desc[UR20][R26.64+0x30], R5 ;  /* 0x000030051a00d986 */ /* 0x0001e8000c101114 */
[----:B------:R-:W-:Y:S04]  /*1f6d0*/  @!P2 STG.E.U8 desc[UR20][R28.64+0x39], R11 ;  /* 0x0000390b1c00a986 */ /* 0x000fe8000c101114 */
[----:B------:R1:W-:Y:S01]  /*1f6e0*/  @!P3 STG.E.U8 desc[UR20][R28.64+0x38], R9 ;  /* 0x000038091c00b986 */ /* 0x0003e2000c101114 */
[----:B0-----:R-:W-:-:S05]  /*1f6f0*/  F2FP.SATFINITE.E5M2.F32.PACK_AB_MERGE_C R5, RZ, R3, RZ ;  /* 0x00000003ff05723e */ /* 0x001fca00048060ff */
        /* <DEDUP_REMOVED lines=42> */
[----:B------:R-:W-:Y:S01]  /*1f9a0*/  F2FP.SATFINITE.E5M2.F32.PACK_AB_MERGE_C R11, RZ, R4, RZ ;  /* 0x00000004ff0b723e */ /* 0x000fe200048060ff */
[----:B------:R-:W-:Y:S02]  /*1f9b0*/  FMUL R2, R35, UR22 ;  /* 0x0000001623027c20 */ /* 0x000fe40008400000 */
[----:B------:R-:W2:Y:S03]  /*1f9c0*/  LDL.LU R35, [R1+0x320] ;  /* 0x0003200001237983 */ /* 0x000ea60000300800 */
[----:B-1----:R-:W-:Y:S01]  /*1f9d0*/  F2FP.SATFINITE.E5M2.F32.PACK_AB_MERGE_C R13, RZ, R2, RZ ;  /* 0x00000002ff0d723e */ /* 0x002fe200048060ff */
        /* <DEDUP_REMOVED lines=146> */
[----:B------:R-:W-:-:S03]  /*20300*/  FMUL R3, R37, UR22 ;  /* 0x0000001625037c20 */ /* 0x000fc60008400000 */
[----:B------:R-:W3:Y:S04]  /*20310*/  LDL.LU R37, [R1+0x398] ;  /* 0x0003980001257983 */ /* 0x000ee80000300800 */
[----:B------:R-:W-:Y:S04]  /*20320*/  @!P5 STG.E.U8 desc[UR20][R26.64+0x80], R13 ;  /* 0x0000800d1a00d986 */ /* 0x000fe8000c101114 */
[----:B------:R0:W-:Y:S04]  /*20330*/  @!P3 STG.E.U8 desc[UR20][R28.64+0x88], R7 ;  /* 0x000088071c00b986 */ /* 0x0001e8000c101114 */
[----:B------:R1:W-:Y:S01]  /*20340*/  @!P2 STG.E.U8 desc[UR20][R28.64+0x89], R9 ;  /* 0x000089091c00a986 */ /* 0x0003e2000c101114 */
[----:B0-----:R-:W-:-:S02]  /*20350*/  F2FP.SATFINITE.E5M2.F32.PACK_AB_MERGE_C R7, RZ, R2, RZ ;  /* 0x00000002ff07723e */ /* 0x001fc400048060ff */
[----:B-1----:R-:W-:Y:S01]  /*20360*/  F2FP.SATFINITE.E5M2.F32.PACK_AB_MERGE_C R9, RZ, R3, RZ ;  /* 0x00000003ff09723e */ /* 0x002fe200048060ff */
[----:B--2---:R-:W-:Y:S02]  /*20370*/  FMUL R4, R36, UR22 ;  /* 0x0000001624047c20 */ /* 0x004fe40008400000 */
[----:B------:R-:W2:Y:S03]  /*20380*/  LDL.LU R36, [R1+0x39c] ;  /* 0x00039c0001247983 */ /* 0x000ea60000300800 */
[----:B------:R-:W-:Y:S01]  /*20390*/  F2FP.SATFINITE.E5M2.F32.PACK_AB_MERGE_C R13, RZ, R4, RZ ;  /* 0x00000004ff0d723e */ /* 0x000fe200048060ff */
[----:B------:R-:W-:Y:S02]  /*203a0*/  FMUL R5, R35, UR22 ;  /* 0x0000001623057c20 */ /* 0x000fe40008400000 */
[----:B------:R-:W2:Y:S01]  /*203b0*/  LDL.LU R35, [R1+0x3a0] ;  /* 0x0003a00001237983 */ /* 0x000ea20000300800 */
[----:B----4-:R-:W-:-:S03]  /*203c0*/  FMUL R2, R34, UR22 ;  /* 0x0000001622027c20 */ /* 0x010fc60008400000 */
[----:B------:R-:W4:Y:S01]  /*203d0*/  LDL.LU R34, [R1+0x3a4] ;  /* 0x0003a40001227983 */ /* 0x000f220000300800 */
[----:B-----5:R-:W-:-:S03]  /*203e0*/  FMUL R3, R33, UR22 ;  /* 0x0000001621037c20 */ /* 0x020fc60008400000 */
[----:B------:R-:W5:Y:S01]  /*203f0*/  LDL.LU R33, [R1+0x3a8] ;  /* 0x0003a80001217983 */ /* 0x000f620000300800 */
        /* <DEDUP_REMOVED lines=16> */
[----:B------:R-:W-:Y:S01]  /*20500*/  @!P2 STG.E.U8 desc[UR20][R28.64+0x91], R13 ;  /* 0x0000910d1c00a986 */ /* 0x000fe2000c101114 */
[----:B------:R-:W-:Y:S02]  /*20510*/  ISETP.LT.OR P2, PT, R0, 0x9a, !P1 ;  /* 0x0000009a0000780c */ /* 0x000fe40004f41670 */
        /* <DEDUP_REMOVED lines=82> */
[----:B------:R0:W-:Y:S01]  /*20a40*/  @!P6 STG.E.U8 desc[UR20][R26.64+0xb1], R7 ;  /* 0x0000b1071a00e986 */ /* 0x0001e2000c101114 */
[----:B------:R-:W-:-:S03]  /*20a50*/  FMUL R3, R38, UR22 ;  /* 0x0000001626037c20 */ /* 0x000fc60008400000 */
[----:B------:R-:W3:Y:S01]  /*20a60*/  LDL.LU R38, [R1+0x3f4] ;  /* 0x0003f40001267983 */ /* 0x000ee20000300800 */
[----:B------:R-:W-:Y:S02]  /*20a70*/  F2FP.SATFINITE.E5M2.F32.PACK_AB_MERGE_C R11, RZ, R4, RZ ;  /* 0x00000004ff0b723e */ /* 0x000fe400048060ff */
[----:B------:R-:W-:Y:S01]  /*20a80*/  ISETP.LT.OR P6, PT, R0, 0xba, !P0 ;  /* 0x000000ba0000780c */ /* 0x000fe200047c1670 */
[----:B------:R-:W-:Y:S02]  /*20a90*/  FMUL R2, R37, UR22 ;  /* 0x0000001625027c20 */ /* 0x000fe40008400000 */
[----:B------:R-:W3:Y:S03]  /*20aa0*/  LDL.LU R37, [R1+0x3f8] ;  /* 0x0003f80001257983 */ /* 0x000ee60000300800 */
        /* <DEDUP_REMOVED lines=31> */
[----:B-1----:R-:W-:-:S03]  /*20ca0*/  F2FP.SATFINITE.E5M2.F32.PACK_AB_MERGE_C R9, RZ, R3, RZ ;  /* 0x00000003ff09723e */ /* 0x002fc600048060ff */
[----:B------:R0:W-:Y:S01]  /*20cb0*/  @!P6 STG.E.U8 desc[UR20][R26.64+0xc1], R7 ;  /* 0x0000c1071a00e986 */ /* 0x0001e2000c101114 */
[----:B------:R-:W-:Y:S01]  /*20cc0*/  FMUL R2, R38, UR22 ;  /* 0x0000001626027c20 */ /* 0x000fe20008400000 */
[----:B------:R-:W-:Y:S02]  /*20cd0*/  ISETP.LT.OR P6, PT, R0, 0xca, !P0 ;  /* 0x000000ca0000780c */ /* 0x000fe400047c1670 */
[----:B------:R-:W3:Y:S01]  /*20ce0*/  LDL.LU R38, [R1+0x414] ;  /* 0x0004140001267983 */ /* 0x000ee20000300800 */
[----:B------:R-:W-:Y:S01]  /*20cf0*/  F2FP.SATFINITE.E5M2.F32.PACK_AB_MERGE_C R13, RZ, R4, RZ ;  /* 0x00000004ff0d723e */ /* 0x000fe200048060ff */
        /* <DEDUP_REMOVED lines=24> */
[C---:B------:R-:W-:Y:S01]  /*20e80*/  ISETP.LT.OR P3, PT, R0.reuse, 0xd1, !P1 ;  /* 0x000000d10000780c */ /* 0x040fe20004f61670 */
[----:B------:R-:W3:Y:S01]  /*20e90*/  LDL.LU R40, [R1+0x434] ;  /* 0x0004340001287983 */ /* 0x000ee20000300800 */
[C---:B------:R-:W-:Y:S02]  /*20ea0*/  ISETP.LT.OR P2, PT, R0.reuse, 0xd2, !P1 ;  /* 0x000000d20000780c */ /* 0x040fe40004f41670 */
[----:B------:R-:W-:Y:S02]  /*20eb0*/  ISETP.LT.OR P6, PT, R0, 0xd2, !P0 ;  /* 0x000000d20000780c */ /* 0x000fe400047c1670 */
[----:B------:R-:W-:-:S05]  /*20ec0*/  F2FP.SATFINITE.E5M2.F32.PACK_AB_MERGE_C R5, RZ, R5, RZ ;  /* 0x00000005ff05723e */ /* 0x000fca00048060ff */
[----:B------:R0:W-:Y:S01]  /*20ed0*/  @!P5 STG.E.U8 desc[UR20][R26.64+0xc8], R5 ;  /* 0x0000c8051a00d986 */ /* 0x0001e2000c101114 */
[----:B------:R-:W-:-:S03]  /*20ee0*/  ISETP.LT.OR P5, PT, R0, 0xd1, !P0 ;  /* 0x000000d10000780c */ /* 0x000fc600047a1670 */
[----:B------:R-:W-:Y:S01]  /*20ef0*/  @!P3 STG.E.U8 desc[UR20][R28.64+0xd0], R9 ;  /* 0x0000d0091c00b986 */ /* 0x000fe2000c101114 */
[----:B------:R-:W-:-:S03]  /*20f00*/  ISETP.LT.OR P3, PT, R0, 0xd9, !P1 ;  /* 0x000000d90000780c */ /* 0x000fc60004f61670 */
[----:B------:R1:W-:Y:S01]  /*20f10*/  @!P2 STG.E.U8 desc[UR20][R28.64+0xd1], R11 ;  /* 0x0000d10b1c00a986 */ /* 0x0003e2000c101114 */
[----:B0-----:R-:W-:Y:S02]  /*20f20*/  F2FP.SATFINITE.E5M2.F32.PACK_AB_MERGE_C R5, RZ, R3, RZ ;  /* 0x00000003ff05723e */ /* 0x001fe400048060ff */
[----:B------:R-:W-:-:S03]  /*20f30*/  ISETP.LT.OR P2, PT, R0, 0xda, !P1 ;  /* 0x000000da0000780c */ /* 0x000fc60004f41670 */
[----:B------:R-:W-:Y:S01]  /*20f40*/  @!P6 STG.E.U8 desc[UR20][R26.64+0xd1], R5 ;  /* 0x0000d1051a00e986 */ /* 0x000fe2000c101114 */
[----:B-1----:R-:W-:Y:S02]  /*20f50*/  F2FP.SATFINITE.E5M2.F32.PACK_AB_MERGE_C R11, RZ, R2, RZ ;  /* 0x00000002ff0b723e */ /* 0x002fe400048060ff */
[----:B------:R-:W-:Y:S01]  /*20f60*/  ISETP.LT.OR P6, PT, R0, 0xda, !P0 ;  /* 0x000000da0000780c */ /* 0x000fe200047c1670 */
[----:B------:R-:W-:Y:S02]  /*20f70*/  FMUL R2, R38, UR22 ;  /* 0x0000001626027c20 */ /* 0x000fe40008400000 */
[----:B------:R-:W3:Y:S01]  /*20f80*/  LDL.LU R38, [R1+0x438] ;  /* 0x0004380001267983 */ /* 0x000ee20000300800 */
[----:B------:R-:W-:Y:S01]  /*20f90*/  F2FP.SATFINITE.E5M2.F32.PACK_AB_MERGE_C R9, RZ, R4, RZ ;  /* 0x00000004ff09723e */ /* 0x000fe200048060ff */
        /* <DEDUP_REMOVED lines=14> */
[----:B------:R-:W4:Y:S02]  /*21080*/  LDL.LU R34, [R1+0x448] ;  /* 0x0004480001227983 */ /* 0x000f240000300800 */
[----:B0-----:R-:W-:Y:S01]  /*21090*/  F2FP.SATFINITE.E5M2.F32.PACK_AB_MERGE_C R7, RZ, R2, RZ ;  /* 0x00000002ff07723e */ /* 0x001fe200048060ff */
[----:B-----5:R-:W-:Y:S02]  /*210a0*/  FMUL R3, R33, UR22 ;  /* 0x0000001621037c20 */ /* 0x020fe40008400000 */
[----:B------:R-:W5:Y:S01]  /*210b0*/  LDL.LU R33, [R1+0x44c] ;  /* 0x00044c0001217983 */ /* 0x000f620000300800 */
[----:B---3--:R-:W-:-:S03]  /*210c0*/  FMUL R4, R31, UR22 ;  /* 0x000000161f047c20 */ /* 0x008fc60008400000 */
        /* <DEDUP_REMOVED lines=13> */
[----:B------:R-:W-:Y:S02]  /*211a0*/  F2FP.SATFINITE.E5M2.F32.PACK_AB_MERGE_C R5, RZ, R5, RZ ;  /* 0x00000005ff05723e */ /* 0x000fe400048060ff */
[----:B0-----:R-:W-:Y:S01]  /*211b0*/  F2FP.SATFINITE.E5M2.F32.PACK_AB_MERGE_C R11, RZ, R4, RZ ;  /* 0x00000004ff0b723e */ /* 0x001fe200048060ff */
[----:B------:R-:W-:Y:S01]  /*211c0*/  @!P6 STG.E.U8 desc[UR20][R26.64+0xe1], R7 ;  /* 0x0000e1071a00e986 */ /* 0x000fe2000c101114 */
[C---:B------:R-:W-:Y:S02]  /*211d0*/  ISETP.LT.OR P6, PT, R0.reuse, 0xea, !P0 ;  /* 0x000000ea0000780c */ /* 0x040fe400047c1670 */
[----:B-1----:R-:W-:Y:S01]  /*211e0*/  F2FP.SATFINITE.E5M2.F32.PACK_AB_MERGE_C R9, RZ, R3, RZ ;  /* 0x00000003ff09723e */ /* 0x002fe200048060ff */
[----:B------:R0:W-:Y:S01]  /*211f0*/  @!P5 STG.E.U8 desc[UR20][R26.64+0xe0], R5 ;  /* 0x0000e0051a00d986 */ /* 0x0001e2000c101114 */
[----:B------:R-:W-:-:S03]  /*21200*/  ISETP.LT.OR P5, PT, R0, 0xe9, !P0 ;  /* 0x000000e90000780c */ /* 0x000fc600047a1670 */
[----:B------:R-:W-:Y:S01]  /*21210*/  @!P2 STG.E.U8 desc[UR20][R28.64+0xe9], R11 ;  /* 0x0000e90b1c00a986 */ /* 0x000fe2000c101114 */
[----:B------:R-:W-:Y:S01]  /*21220*/  ISETP.LT.OR P2, PT, R0, 0xf2, !P1 ;  /* 0x000000f20000780c */ /* 0x000fe20004f41670 */
[----:B------:R-:W-:Y:S02]  /*21230*/  FMUL R3, R40, UR22 ;  /* 0x0000001628037c20 */ /* 0x000fe40008400000 */
[----:B------:R1:W-:Y:S01]  /*21240*/  @!P3 STG.E.U8 desc[UR20][R28.64+0xe8], R9 ;  /* 0x0000e8091c00b986 */ /* 0x0003e2000c101114 */
[----:B------:R-:W-:Y:S02]  /*21250*/  ISETP.LT.OR P3, PT, R0, 0xf1, !P1 ;  /* 0x000000f10000780c */ /* 0x000fe40004f61670 */
[----:B------:R-:W-:Y:S01]  /*21260*/  F2FP.SATFINITE.E5M2.F32.PACK_AB_MERGE_C R13, RZ, R2, RZ ;  /* 0x00000002ff0d723e */ /* 0x000fe200048060ff */
[----:B------:R-:W-:Y:S01]  /*21270*/  FMUL R2, R38, UR22 ;  /* 0x0000001626027c20 */ /* 0x000fe20008400000 */
[----:B------:R-:W-:Y:S01]  /*21280*/  FMUL R4, R37, UR22 ;  /* 0x0000001625047c20 */ /* 0x000fe20008400000 */
[----:B------:R-:W-:-:S03]  /*21290*/  F2FP.SATFINITE.E5M2.F32.PACK_AB_MERGE_C R3, RZ, R3, RZ ;  /* 0x00000003ff03723e */ /* 0x000fc600048060ff */
[----:B0-----:R-:W-:Y:S02]  /*212a0*/  F2FP.SATFINITE.E5M2.F32.PACK_AB_MERGE_C R5, RZ, R2, RZ ;  /* 0x00000002ff05723e */ /* 0x001fe400048060ff */
[----:B------:R-:W-:Y:S01]  /*212b0*/  F2FP.SATFINITE.E5M2.F32.PACK_AB_MERGE_C R7, RZ, R4, RZ ;  /* 0x00000004ff07723e */ /* 0x000fe200048060ff */
[----:B------:R-:W-:Y:S01]  /*212c0*/  @!P5 STG.E.U8 desc[UR20][R26.64+0xe8], R13 ;  /* 0x0000e80d1a00d986 */ /* 0x000fe2000c101114 */
[----:B------:R-:W-:-:S03]  /*212d0*/  ISETP.LT.OR P5, PT, R0, 0xf1, !P0 ;  /* 0x000000f10000780c */ /* 0x000fc600047a1670 */
[----:B------:R-:W-:Y:S01]  /*212e0*/  @!P6 STG.E.U8 desc[UR20][R26.64+0xe9], R3 ;  /* 0x0000e9031a00e986 */ /* 0x000fe2000c101114 */
[----:B------:R-:W-:-:S03]  /*212f0*/  ISETP.LT.OR P6, PT, R0, 0xf2, !P0 ;  /* 0x000000f20000780c */ /* 0x000fc600047c1670 */
[----:B------:R0:W-:Y:S01]  /*21300*/  @!P2 STG.E.U8 desc[UR20][R28.64+0xf1], R7 ;  /* 0x0000f1071c00a986 */ /* 0x0001e2000c101114 */
[C---:B------:R-:W-:Y:S02]  /*21310*/  ISETP.LT.OR P2, PT, R0.reuse, 0xf9, !P1 ;  /* 0x000000f90000780c */ /* 0x040fe40004f41670 */
[C---:B------:R-:W-:Y:S01]  /*21320*/  ISETP.LT.OR P1, PT, R0.reuse, 0xfa, !P1 ;  /* 0x000000fa0000780c */ /* 0x040fe20004f21670 */
[----:B------:R3:W-:Y:S01]  /*21330*/  @!P3 STG.E.U8 desc[UR20][R28.64+0xf0], R5 ;  /* 0x0000f0051c00b986 */ /* 0x0007e2000c101114 */
[C---:B------:R-:W-:Y:S02]  /*21340*/  ISETP.LT.OR P3, PT, R0.reuse, 0xf9, !P0 ;  /* 0x000000f90000780c */ /* 0x040fe40004761670 */
[----:B------:R-:W-:Y:S01]  /*21350*/  ISETP.LT.OR P0, PT, R0, 0xfa, !P0 ;  /* 0x000000fa0000780c */ /* 0x000fe20004701670 */
[----:B--2---:R-:W-:-:S05]  /*21360*/  FMUL R2, R36, UR22 ;  /* 0x0000001624027c20 */ /* 0x004fca0008400000 */
[----:B-1----:R-:W-:-:S05]  /*21370*/  F2FP.SATFINITE.E5M2.F32.PACK_AB_MERGE_C R9, RZ, R2, RZ ;  /* 0x00000002ff09723e */ /* 0x002fca00048060ff */
[----:B------:R1:W-:Y:S01]  /*21380*/  @!P5 STG.E.U8 desc[UR20][R26.64+0xf0], R9 ;  /* 0x0000f0091a00d986 */ /* 0x0003e2000c101114 */
[----:B------:R-:W-:-:S05]  /*21390*/  FMUL R0, R35, UR22 ;  /* 0x0000001623007c20 */ /* 0x000fca0008400000 */
[----:B0-----:R-:W-:Y:S01]  /*213a0*/  F2FP.SATFINITE.E5M2.F32.PACK_AB_MERGE_C R7, RZ, R0, RZ ;  /* 0x00000000ff07723e */ /* 0x001fe200048060ff */
[----:B----4-:R-:W-:Y:S01]  /*213b0*/  FMUL R2, R34, UR22 ;  /* 0x0000001622027c20 */ /* 0x010fe20008400000 */
[----:B-----5:R-:W-:-:S04]  /*213c0*/  FMUL R3, R33, UR22 ;  /* 0x0000001621037c20 */ /* 0x020fc80008400000 */
[----:B------:R-:W-:Y:S02]  /*213d0*/  F2FP.SATFINITE.E5M2.F32.PACK_AB_MERGE_C R11, RZ, R2, RZ ;  /* 0x00000002ff0b723e */ /* 0x000fe400048060ff */
[----:B------:R-:W-:Y:S01]  /*213e0*/  F2FP.SATFINITE.E5M2.F32.PACK_AB_MERGE_C R3, RZ, R3, RZ ;  /* 0x00000003ff03723e */ /* 0x000fe200048060ff */
[----:B------:R1:W-:Y:S01]  /*213f0*/  @!P6 STG.E.U8 desc[UR20][R26.64+0xf1], R7 ;  /* 0x0000f1071a00e986 */ /* 0x0003e2000c101114 */
[----:B---3--:R-:W-:Y:S01]  /*21400*/  FMUL R4, R31, UR22 ;  /* 0x000000161f047c20 */ /* 0x008fe20008400000 */
[----:B------:R-:W-:-:S04]  /*21410*/  FMUL R5, R30, UR22 ;  /* 0x000000161e057c20 */ /* 0x000fc80008400000 */
[----:B------:R-:W-:Y:S02]  /*21420*/  F2FP.SATFINITE.E5M2.F32.PACK_AB_MERGE_C R13, RZ, R4, RZ ;  /* 0x00000004ff0d723e */ /* 0x000fe400048060ff */
[----:B------:R-:W-:Y:S01]  /*21430*/  F2FP.SATFINITE.E5M2.F32.PACK_AB_MERGE_C R5, RZ, R5, RZ ;  /* 0x00000005ff05723e */ /* 0x000fe200048060ff */
[----:B------:R1:W-:Y:S04]  /*21440*/  @!P2 STG.E.U8 desc[UR20][R28.64+0xf8], R11 ;  /* 0x0000f80b1c00a986 */ /* 0x0003e8000c101114 */
[----:B------:R1:W-:Y:S04]  /*21450*/  @!P1 STG.E.U8 desc[UR20][R28.64+0xf9], R3 ;  /* 0x0000f9031c009986 */ /* 0x0003e8000c101114 */
[----:B------:R1:W-:Y:S04]  /*21460*/  @!P3 STG.E.U8 desc[UR20][R26.64+0xf8], R13 ;  /* 0x0000f80d1a00b986 */ /* 0x0003e8000c101114 */
[----:B------:R1:W-:Y:S02]  /*21470*/  @!P0 STG.E.U8 desc[UR20][R26.64+0xf9], R5 ;  /* 0x0000f9051a008986 */ /* 0x0003e4000c101114 */
.L_x_545:
[----:B------:R-:W-:Y:S05]  /*21480*/  BSYNC B0 ;  /* 0x0000000000007941 */ /* 0x000fea0003800000 */
.L_x_31:
[----:B-12---:R-:W2:Y:S04]  /*21490*/  LDL.LU R3, [R1+0x458] ;  /* 0x0004580001037983 */ /* 0x006ea80000300800 */
[----:B------:R-:W2:Y:S01]  /*214a0*/  LDL.LU R2, [R1+0x45c] ;  /* 0x00045c0001027983 */ /* 0x000ea20000300800 */
[----:B------:R-:W-:Y:S01]  /*214b0*/  ULDC UR6, c[0x0][0xc] ;  /* 0x0000030000067ab9 */ /* 0x000fe20000000800 */
[----:B------:R-:W-:Y:S01]  /*214c0*/  ULDC UR7, c[0x0][0x10] ;  /* 0x0000040000077ab9 */ /* 0x000fe20000000800 */
[----:B---34-:R-:W2:Y:S01]  /*214d0*/  LDC R5, c[0x0][0x14] ;  /* 0x00000500ff057b82 */ /* 0x018ea20000000800 */
[----:B------:R-:W-:Y:S01]  /*214e0*/  UIMAD.WIDE.U32 UR6, UR6, UR7, URZ ;  /* 0x00000007060672a5 */ /* 0x000fe2000f8e003f */
[----:B-----5:R-:W-:Y:S01]  /*214f0*/  PRMT R0, RZ, 0x7610, R0 ;  /* 0x00007610ff007816 */ /* 0x020fe20000000000 */
[----:B------:R-:W-:-:S04]  /*21500*/  UMOV UR10, 0xffffffff ;  /* 0xffffffff000a7882 */ /* 0x000fc80000000000 */
[----:B--2---:R-:W-:-:S04]  /*21510*/  IMAD.WIDE.U32 R2, R5, UR6, R2 ;  /* 0x0000000605027c25 */ /* 0x004fc8000f8e0002 */
[----:B------:R-:W-:Y:S01]  /*21520*/  IMAD R5, R5, UR7, RZ ;  /* 0x0000000705057c24 */ /* 0x000fe2000f8e02ff */
[----:B------:R-:W-:Y:S01]  /*21530*/  ULDC.64 UR6, c[0x0][0x650] ;  /* 0x0001940000067ab9 */ /* 0x000fe20000000a00 */
[----:B------:R-:W-:Y:S01]  /*21540*/  IMAD.MOV.U32 R11, RZ, RZ, R2 ;  /* 0x000000ffff0b7224 */ /* 0x000fe200078e0002 */
[----:B------:R-:W-:Y:S01]  /*21550*/  ISETP.GE.U32.AND P0, PT, R2, UR6, PT ;  /* 0x0000000602007c0c */ /* 0x000fe2000bf06070 */
[----:B------:R-:W-:Y:S02]  /*21560*/  IMAD.IADD R13, R3, 0x1, R5 ;  /* 0x00000001030d7824 */ /* 0x000fe400078e0205 */
[----:B------:R-:W-:-:S03]  /*21570*/  IMAD.MOV.U32 R2, RZ, RZ, -0x1 ;  /* 0xffffffffff027424 */ /* 0x000fc600078e00ff */
[----:B------:R1:W-:Y:S01]  /*21580*/  STL [R1+0x458], R13 ;  /* 0x0004580d01007387 */ /* 0x0003e20000100800 */
[----:B------:R-:W-:-:S03]  /*21590*/  ISETP.GE.U32.AND.EX P0, PT, R13, UR7, PT, P0 ;  /* 0x000000070d007c0c */ /* 0x000fc6000bf06100 */
[----:B------:R1:W-:Y:S04]  /*215a0*/  STL [R1+0x45c], R11 ;  /* 0x00045c0b01007387 */ /* 0x0003e80000100800 */
[----:B------:R1:W-:Y:S06]  /*215b0*/  STL [R1+0x460], R2 ;  /* 0x0004600201007387 */ /* 0x0003ec0000100800 */
[----:B------:R-:W-:Y:S05]  /*215c0*/  @P0 BRA `(.L_x_546) ;  /* 0x0000000400740947 */ /* 0x000fea0003800000 */
[----:B------:R-:W2:Y:S01]  /*215d0*/  S2R R8, SR_CTAID.X ;  /* 0x0000000000087919 */ /* 0x000ea20000002500 */
[----:B------:R-:W-:Y:S01]  /*215e0*/  ULDC.64 UR16, c[0x0][0x628] ;  /* 0x00018a0000107ab9 */ /* 0x000fe20000000a00 */
[----:B------:R-:W3:Y:S01]  /*215f0*/  LDC R9, c[0x0][0x144] ;  /* 0x00005100ff097b82 */ /* 0x000ee20000000800 */
[----:B------:R-:W-:Y:S01]  /*21600*/  ULDC UR6, c[0x0][0x150] ;  /* 0x0000540000067ab9 */ /* 0x000fe20000000800 */
[----:B------:R-:W4:Y:S01]  /*21610*/  S2R R12, SR_CTAID.Y ;  /* 0x00000000000c7919 */ /* 0x000f220000002600 */
[----:B------:R-:W-:Y:S01]  /*21620*/  ISETP.NE.U32.AND P0, PT, RZ, UR16, PT ;  /* 0x00000010ff007c0c */ /* 0x000fe2000bf05070 */
[----:B------:R-:W-:Y:S01]  /*21630*/  ULDC UR18, c[0x0][0x630] ;  /* 0x00018c0000127ab9 */ /* 0x000fe20000000800 */
[----:B------:R-:W-:Y:S02]  /*21640*/  R2UR UR14, R11 ;  /* 0x000000000b0e72ca */ /* 0x000fe400000e0000 */
[----:B------:R-:W-:Y:S01]  /*21650*/  ISETP.NE.AND.EX P0, PT, RZ, UR17, PT, P0 ;  /* 0x00000011ff007c0c */ /* 0x000fe2000bf05300 */
[----:B0-----:R-:W0:Y:S01]  /*21660*/  LDC.64 R6, c[0x0][0x620] ;  /* 0x00018800ff067b82 */ /* 0x001e220000000a00 */
[----:B------:R-:W-:-:S02]  /*21670*/  R2UR UR15, R13 ;  /* 0x000000000d0f72ca */ /* 0x000fc400000e0000 */
[----:B--2---:R-:W-:-:S05]  /*21680*/  I2FP.F32.U32 R0, R8 ;  /* 0x0000000800007245 */ /* 0x004fca0000201000 */
[----:B------:R-:W-:-:S06]  /*21690*/  FMUL R0, R0, UR6 ;  /* 0x0000000600007c20 */ /* 0x000fcc0008400000 */
[----:B------:R-:W2:Y:S01]  /*216a0*/  F2I.U32.TRUNC.NTZ R0, R0 ;  /* 0x0000000000007305 */ /* 0x000ea2000020f000 */
[----:B----4-:R-:W-:Y:S05]  /*216b0*/  @!P0 BRA `(.L_x_547) ;  /* 0x0000000000308947 */ /* 0x010fea0003800000 */
        /* <DEDUP_REMOVED lines=12> */
.L_x_547:
[----:B------:R-:W-:Y:S01]  /*21780*/  USHF.R.U64 UR10, UR14, UR18, UR15 ;  /* 0x000000120e0a7299 */ /* 0x000fe2000800120f */
[----:B------:R-:W4:Y:S01]  /*21790*/  LDC.64 R22, c[0x0][0x640] ;  /* 0x00019000ff167b82 */ /* 0x000f220000000a00 */
[----:B------:R-:W-:Y:S01]  /*217a0*/  USHF.R.U32.HI UR6, URZ, UR18, UR15 ;  /* 0x000000123f067299 */ /* 0x000fe2000801160f */
[----:B--2---:R-:W-:Y:S02]  /*217b0*/  IMAD.MOV R10, RZ, RZ, -R0 ;  /* 0x000000ffff0a7224 */ /* 0x004fe400078e0a00 */
[----:B-1----:R-:W-:Y:S01]  /*217c0*/  IMAD.MOV.U32 R2, RZ, RZ, R11 ;  /* 0x000000ffff027224 */ /* 0x002fe200078e000b */
[----:B------:R-:W-:Y:S01]  /*217d0*/  IADD3 R5, P0, RZ, -UR10, RZ ;  /* 0x8000000aff057c10 */ /* 0x000fe2000ff1e0ff */
[----:B---3--:R-:W-:Y:S02]  /*217e0*/  IMAD R18, R9, R10, R8 ;  /* 0x0000000a09127224 */ /* 0x008fe400078e0208 */
[----:B------:R-:W1:Y:S02]  /*217f0*/  LDC R4, c[0x0][0x618] ;  /* 0x00018600ff047b82 */ /* 0x000e640000000800 */
[----:B------:R-:W-:Y:S01]  /*21800*/  IMAD.X R3, RZ, RZ, ~UR6, P0 ;  /* 0x80000006ff037e24 */ /* 0x000fe200080e06ff */
[----:B------:R-:W-:-:S03]  /*21810*/  ULDC UR6, c[0x0][0x154] ;  /* 0x0000550000067ab9 */ /* 0x000fc60000000800 */
[-C--:B0-----:R-:W-:Y:S02]  /*21820*/  IMAD R0, R3, R6.reuse, RZ ;  /* 0x0000000603007224 */ /* 0x081fe400078e02ff */
[----:B------:R-:W0:Y:S01]  /*21830*/  LDC R14, c[0x0][0x608] ;  /* 0x00018200ff0e7b82 */ /* 0x000e220000000800 */
[----:B------:R-:W-:Y:S02]  /*21840*/  IMAD.MOV.U32 R3, RZ, RZ, R13 ;  /* 0x000000ffff037224 */ /* 0x000fe400078e000d */
[----:B------:R-:W-:-:S05]  /*21850*/  IMAD.WIDE.U32 R2, R5, R6, R2 ;  /* 0x0000000605027225 */ /* 0x000fca00078e0002 */
[----:B------:R-:W2:Y:S01]  /*21860*/  LDC R20, c[0x0][0x658] ;  /* 0x00019600ff147b82 */ /* 0x000ea20000000800 */
[----:B------:R-:W-:Y:S01]  /*21870*/  IMAD R5, R5, R7, R0 ;  /* 0x0000000705057224 */ /* 0x000fe200078e0200 */
[----:B------:R-:W-:Y:S01]  /*21880*/  I2FP.F32.U32 R0, R12 ;  /* 0x0000000c00007245 */ /* 0x000fe20000201000 */
[----:B------:R-:W-:Y:S01]  /*21890*/  IMAD.MOV.U32 R7, RZ, RZ, 0x1 ;  /* 0x00000001ff077424 */ /* 0x000fe200078e00ff */
[----:B----4-:R-:W-:Y:S01]  /*218a0*/  ISETP.NE.U32.AND P0, PT, R22, RZ, PT ;  /* 0x000000ff1600720c */ /* 0x010fe20003f05070 */
[----:B------:R-:W-:Y:S02]  /*218b0*/  IMAD.IADD R3, R3, 0x1, R5 ;  /* 0x0000000103037824 */ /* 0x000fe400078e0205 */
[----:B------:R-:W-:Y:S01]  /*218c0*/  FMUL R0, R0, UR6 ;  /* 0x0000000600007c20 */ /* 0x000fe20008400000 */
[----:B------:R-:W3:Y:S01]  /*218d0*/  LDC R15, c[0x0][0x148] ;  /* 0x00005200ff0f7b82 */ /* 0x000ee20000000800 */
[----:B------:R-:W-:Y:S01]  /*218e0*/  ISETP.NE.AND.EX P0, PT, R23, RZ, PT, P0 ;  /* 0x000000ff1700720c */ /* 0x000fe20003f05300 */
[----:B------:R-:W-:Y:S01]  /*218f0*/  IMAD.MOV.U32 R5, RZ, RZ, -0x1 ;  /* 0xffffffffff057424 */ /* 0x000fe200078e00ff */
[-CC-:B-1----:R-:W-:Y:S01]  /*21900*/  SHF.R.U64 R10, R2, R4.reuse, R3.reuse ;  /* 0x00000004020a7219 */ /* 0x182fe20000001203 */
[----:B------:R1:W4:Y:S01]  /*21910*/  F2I.U32.TRUNC.NTZ R13, R0 ;  /* 0x00000000000d7305 */ /* 0x000322000020f000 */
[----:B------:R-:W-:-:S03]  /*21920*/  SHF.R.U32.HI R3, RZ, R4, R3 ;  /* 0x00000004ff037219 */ /* 0x000fc60000011603 */
[----:B------:R-:W1:Y:S01]  /*21930*/  LDC R16, c[0x0][0x600] ;  /* 0x00018000ff107b82 */ /* 0x000e620000000800 */
[-CC-:B0-----:R-:W-:Y:S02]  /*21940*/  SHF.R.U64 R8, R10, R14.reuse, R3.reuse ;  /* 0x0000000e0a087219 */ /* 0x181fe40000001203 */
[----:B------:R-:W-:-:S05]  /*21950*/  SHF.R.U32.HI R3, RZ, R14, R3 ;  /* 0x0000000eff037219 */ /* 0x000fca0000011603 */
[----:B------:R-:W0:Y:S01]  /*21960*/  LDC R17, c[0x0][0x648] ;  /* 0x00019200ff117b82 */ /* 0x000e220000000800 */
[-CC-:B--2---:R-:W-:Y:S02]  /*21970*/  SHF.R.U64 R11, R8, R20.reuse, R3.reuse ;  /* 0x00000014080b7219 */ /* 0x184fe40000001203 */
[-C--:B------:R-:W-:Y:S02]  /*21980*/  SHF.L.U32 R5, R5, R20.reuse, RZ ;  /* 0x0000001405057219 */ /* 0x080fe400000006ff */
[-C--:B------:R-:W-:Y:S01]  /*21990*/  SHF.R.U32.HI R3, RZ, R20.reuse, R3 ;  /* 0x00000014ff037219 */ /* 0x080fe20000011603 */
[----:B------:R-:W-:Y:S01]  /*219a0*/  IMAD.MOV.U32 R2, RZ, RZ, R11 ;  /* 0x000000ffff027224 */ /* 0x000fe200078e000b */
[----:B------:R-:W-:Y:S01]  /*219b0*/  SHF.L.U32 R20, R7, R20, RZ ;  /* 0x0000001407147219 */ /* 0x000fe200000006ff */
[----:B------:R-:W2:Y:S01]  /*219c0*/  LDC R19, c[0x0][0x638] ;  /* 0x00018e00ff137b82 */ /* 0x000ea20000000800 */
[----:B------:R-:W-:-:S07]  /*219d0*/  LOP3.LUT R39, RZ, R5, RZ, 0x33, !PT ;  /* 0x00000005ff277212 */ /* 0x000fce00078e33ff */
[----:B------:R-:W0:Y:S01]  /*219e0*/  LDC R21, c[0x0][0x610] ;  /* 0x00018400ff157b82 */ /* 0x000e220000000800 */
[----:B----4-:R-:W-:Y:S05]  /*219f0*/  @!P0 BRA `(.L_x_548) ;  /* 0x0000000000288947 */ /* 0x010fea0003800000 */
[----:B-1----:R-:W1:Y:S02]  /*21a00*/  LDC R0, c[0x0][0x64c] ;  /* 0x00019300ff007b82 */ /* 0x002e640000000800 */
[----:B-1----:R-:W-:-:S05]  /*21a10*/  IADD3 R7, P0, R11, R0, RZ ;  /* 0x000000000b077210 */ /* 0x002fca0007f1e0ff */
        /* <DEDUP_REMOVED lines=8> */
.L_x_548:
[----:B01----:R-:W-:Y:S01]  /*21aa0*/  SHF.R.U64 R0, R2, R17, R3 ;  /* 0x0000001102007219 */ /* 0x003fe20000001203 */
[----:B------:R-:W-:Y:S01]  /*21ab0*/  VIADD R3, R16, 0xffffffff ;  /* 0xffffffff10037836 */ /* 0x000fe20000000000 */
[----:B------:R-:W-:Y:S01]  /*21ac0*/  LOP3.LUT R39, R8, R39, RZ, 0xc0, !PT ;  /* 0x0000002708277212 */ /* 0x000fe200078ec0ff */
[----:B------:R-:W-:Y:S02]  /*21ad0*/  IMAD.MOV R13, RZ, RZ, -R13 ;  /* 0x000000ffff0d7224 */ /* 0x000fe400078e0a0d */
[----:B------:R-:W-:Y:S01]  /*21ae0*/  IMAD.MOV R2, RZ, RZ, -R0 ;  /* 0x000000ffff027224 */ /* 0x000fe200078e0a00 */
[----:B------:R-:W-:Y:S01]  /*21af0*/  LOP3.LUT R3, R10, R3, RZ, 0xc0, !PT ;  /* 0x000000030a037212 */ /* 0x000fe200078ec0ff */
[----:B------:R-:W-:Y:S02]  /*21b00*/  IMAD R39, R20, R0, R39 ;  /* 0x0000000014277224 */ /* 0x000fe400078e0227 */
[----:B---3--:R-:W-:Y:S02]  /*21b10*/  @P4 IMAD R18, R15, R13, R12 ;  /* 0x0000000d0f124224 */ /* 0x008fe400078e020c */
[----:B--2---:R-:W-:-:S02]  /*21b20*/  IMAD R0, R2, R19, R11 ;  /* 0x0000001302007224 */ /* 0x004fc400078e020b */
[----:B------:R-:W-:Y:S02]  /*21b30*/  IMAD R39, R39, R21, R18 ;  /* 0x0000001527277224 */ /* 0x000fe400078e0212 */
[----:B------:R-:W-:Y:S02]  /*21b40*/  IMAD R2, R0, R16, R3 ;  /* 0x0000001000027224 */ /* 0x000fe400078e0203 */
[----:B------:R-:W-:-:S03]  /*21b50*/  IMAD.MOV.U32 R4, RZ, RZ, 0x1 ;  /* 0x00000001ff047424 */ /* 0x000fc600078e00ff */
[----:B------:R-:W-:Y:S02]  /*21b60*/  SEL R3, R2, R39, !P4 ;  /* 0x0000002702037207 */ /* 0x000fe40006000000 */
[----:B------:R-:W-:Y:S02]  /*21b70*/  PRMT R0, R4, 0x7610, R0 ;  /* 0x0000761004007816 */ /* 0x000fe40000000000 */
[----:B------:R-:W-:Y:S01]  /*21b80*/  SEL R39, R39, R2, !P4 ;  /* 0x0000000227277207 */ /* 0x000fe20006000000 */
[----:B------:R2:W-:Y:S06]  /*21b90*/  STL [R1+0x460], R3 ;  /* 0x0004600301007387 */ /* 0x0005ec0000100800 */
.L_x_546:
[----:B------:R3:W-:Y:S01]  /*21ba0*/  STL [R1+0x464], R39 ;  /* 0x0004642701007387 */ /* 0x0007e20000100800 */
[----:B------:R-:W-:-:S13]  /*21bb0*/  LOP3.LUT P0, RZ, R0, 0xff, RZ, 0xc0, !PT ;  /* 0x000000ff00ff7812 */ /* 0x000fda000780c0ff */
[----:B---3--:R-:W-:Y:S05]  /*21bc0*/  @P0 BRA `(.L_x_549) ;  /* 0xfffffdf400280947 */ /* 0x008fea000383ffff */
[----:B------:R-:W-:Y:S05]  /*21bd0*/  EXIT ;  /* 0x000000000000794d */ /* 0x000fea0003800000 */
.L_x_3:
[----:B------:R-:W2:Y:S01]  /*21be0*/  LDL R18, [R1+0x45c] ;  /* 0x00045c0001127983 */ /* 0x000ea20000100800 */
[----:B------:R-:W-:-:S03]  /*21bf0*/  ULDC.64 UR4, c[0x0][0x650] ;  /* 0x0001940000047ab9 */ /* 0x000fc60000000a00 */
[----:B------:R-:W3:Y:S01]  /*21c00*/  LDL R19, [R1+0x458] ;  /* 0x0004580001137983 */ /* 0x000ee20000100800 */
[----:B------:R-:W-:Y:S01]  /*21c10*/  PRMT R0, RZ, 0x7610, R0 ;  /* 0x00007610ff007816 */ /* 0x000fe20000000000 */
[----:B------:R-:W-:Y:S02]  /*21c20*/  IMAD.MOV.U32 R5, RZ, RZ, -0x1 ;  /* 0xffffffffff057424 */ /* 0x000fe400078e00ff */
[----:B------:R-:W-:Y:S02]  /*21c30*/  IMAD.MOV.U32 R4, RZ, RZ, -0x1 ;  /* 0xffffffffff047424 */ /* 0x000fe400078e00ff */
[----:B------:R-:W-:Y:S01]  /*21c40*/  IMAD.MOV.U32 R10, RZ, RZ, -0x1 ;  /* 0xffffffffff0a7424 */ /* 0x000fe200078e00ff */
[----:B--2---:R-:W-:-:S04]  /*21c50*/  ISETP.GE.U32.AND P0, PT, R18, UR4, PT ;  /* 0x0000000412007c0c */ /* 0x004fc8000bf06070 */
[----:B---3--:R-:W-:-:S13]  /*21c60*/  ISETP.GE.U32.AND.EX P0, PT, R19, UR5, PT, P0 ;  /* 0x0000000513007c0c */ /* 0x008fda000bf06100 */
[----:B------:R-:W-:Y:S05]  /*21c70*/  @P0 BRA `(.L_x_550) ;  /* 0x0000000400600947 */ /* 0x000fea0003800000 */
[----:B------:R-:W0:Y:S01]  /*21c80*/  LDC.64 R12, c[0x0][0x628] ;  /* 0x00018a00ff0c7b82 */ /* 0x000e220000000a00 */
[----:B------:R-:W-:Y:S02]  /*21c90*/  IMAD.MOV.U32 R8, RZ, RZ, R18 ;  /* 0x000000ffff087224 */ /* 0x000fe400078e0012 */
[----:B------:R-:W-:-:S05]  /*21ca0*/  IMAD.MOV.U32 R9, RZ, RZ, R19 ;  /* 0x000000ffff097224 */ /* 0x000fca00078e0013 */
[----:B------:R-:W1:Y:S08]  /*21cb0*/  LDC R14, c[0x0][0x630] ;  /* 0x00018c00ff0e7b82 */ /* 0x000e700000000800 */
[----:B------:R-:W2:Y:S01]  /*21cc0*/  LDC.64 R16, c[0x0][0x620] ;  /* 0x00018800ff107b82 */ /* 0x000ea20000000a00 */
[----:B0-----:R-:W-:-:S04]  /*21cd0*/  ISETP.NE.U32.AND P0, PT, R12, RZ, PT ;  /* 0x000000ff0c00720c */ /* 0x001fc80003f05070 */
[----:B------:R-:W-:-:S13]  /*21ce0*/  ISETP.NE.AND.EX P0, PT, R13, RZ, PT, P0 ;  /* 0x000000ff0d00720c */ /* 0x000fda0003f05300 */
[----:B-12---:R-:W-:Y:S05]  /*21cf0*/  @!P0 BRA `(.L_x_551) ;  /* 0x0000000000288947 */ /* 0x006fea0003800000 */
[----:B------:R-:W0:Y:S02]  /*21d00*/  LDC R0, c[0x0][0x634] ;  /* 0x00018d00ff007b82 */ /* 0x000e240000000800 */
[----:B0-----:R-:W-:-:S05]  /*21d10*/  IADD3 R9, P0, R18, R0, RZ ;  /* 0x0000000012097210 */ /* 0x001fca0007f1e0ff */
        /* <DEDUP_REMOVED lines=8> */
.L_x_551:
[-CC-:B------:R-:W-:Y:S01]  /*21da0*/  SHF.R.U64 R10, R8, R14.reuse, R9.reuse ;  /* 0x0000000e080a7219 */ /* 0x180fe20000001209 */
[----:B------:R-:W0:Y:S01]  /*21db0*/  LDC R6, c[0x0][0x618] ;  /* 0x00018600ff067b82 */ /* 0x000e220000000800 */
[----:B------:R-:W-:Y:S01]  /*21dc0*/  SHF.R.U32.HI R0, RZ, R14, R9 ;  /* 0x0000000eff007219 */ /* 0x000fe20000011609 */
[----:B------:R-:W-:Y:S01]  /*21dd0*/  ULDC UR4, c[0x0][0x150] ;  /* 0x0000540000047ab9 */ /* 0x000fe20000000800 */
[----:B------:R-:W-:Y:S01]  /*21de0*/  IADD3 R3, P0, RZ, -R10, RZ ;  /* 0x8000000aff037210 */ /* 0x000fe20007f1e0ff */
[----:B------:R-:W-:Y:S01]  /*21df0*/  IMAD.MOV.U32 R4, RZ, RZ, R18 ;  /* 0x000000ffff047224 */ /* 0x000fe200078e0012 */
[----:B------:R-:W-:Y:S01]  /*21e00*/  I2FP.F32.U32 R8, R2 ;  /* 0x0000000200087245 */ /* 0x000fe20000201000 */
[----:B------:R-:W-:Y:S02]  /*21e10*/  IMAD.MOV.U32 R5, RZ, RZ, R19 ;  /* 0x000000ffff057224 */ /* 0x000fe400078e0013 */
[----:B------:R-:W1:Y:S01]  /*21e20*/  LDC.64 R20, c[0x0][0x640] ;  /* 0x00019000ff147b82 */ /* 0x000e620000000a00 */
[----:B------:R-:W-:-:S02]  /*21e30*/  IMAD.X R7, RZ, RZ, ~R0, P0 ;  /* 0x000000ffff077224 */ /* 0x000fc400000e0e00 */
[----:B------:R-:W-:Y:S01]  /*21e40*/  FMUL R9, R8, UR4 ;  /* 0x0000000408097c20 */ /* 0x000fe20008400000 */
[----:B------:R-:W-:Y:S01]  /*21e50*/  IMAD.WIDE.U32 R4, R3, R16, R4 ;  /* 0x0000001003047225 */ /* 0x000fe200078e0004 */
[----:B------:R-:W-:-:S03]  /*21e60*/  ULDC UR4, c[0x0][0x154] ;  /* 0x0000550000047ab9 */ /* 0x000fc60000000800 */
[----:B------:R-:W-:Y:S01]  /*21e70*/  IMAD R0, R7, R16, RZ ;  /* 0x0000001007007224 */ /* 0x000fe200078e02ff */
[----:B------:R-:W2:Y:S01]  /*21e80*/  LDC R13, c[0x0][0x144] ;  /* 0x00005100ff0d7b82 */ /* 0x000ea20000000800 */
[----:B------:R-:W3:Y:S02]  /*21e90*/  F2I.U32.TRUNC.NTZ R9, R9 ;  /* 0x0000000900097305 */ /* 0x000ee4000020f000 */
[----:B------:R-:W-:-:S04]  /*21ea0*/  IMAD R3, R3, R17, R0 ;  /* 0x0000001103037224 */ /* 0x000fc800078e0200 */
[----:B------:R-:W-:Y:S01]  /*21eb0*/  IMAD.IADD R3, R5, 0x1, R3 ;  /* 0x0000000105037824 */ /* 0x000fe200078e0203 */
[----:B------:R-:W4:Y:S04]  /*21ec0*/  LDC R12, c[0x0][0x608] ;  /* 0x00018200ff0c7b82 */ /* 0x000f280000000800 */
[-C--:B0-----:R-:W-:Y:S02]  /*21ed0*/  SHF.R.U64 R8, R4, R6.reuse, R3 ;  /* 0x0000000604087219 */ /* 0x081fe40000001203 */
[----:B------:R-:W-:Y:S02]  /*21ee0*/  I2FP.F32.U32 R4, R11 ;  /* 0x0000000b00047245 */ /* 0x000fe40000201000 */
[----:B------:R-:W0:Y:S01]  /*21ef0*/  LDC R7, c[0x0][0x658] ;  /* 0x00019600ff077b82 */ /* 0x000e220000000800 */
[----:B-1----:R-:W-:Y:S01]  /*21f00*/  ISETP.NE.U32.AND P0, PT, R20, RZ, PT ;  /* 0x000000ff1400720c */ /* 0x002fe20003f05070 */
[----:B---3--:R-:W-:Y:S01]  /*21f10*/  IMAD.MOV R0, RZ, RZ, -R9 ;  /* 0x000000ffff007224 */ /* 0x008fe200078e0a09 */
[----:B------:R-:W-:Y:S01]  /*21f20*/  SHF.R.U32.HI R3, RZ, R6, R3 ;  /* 0x00000006ff037219 */ /* 0x000fe20000011603 */
[----:B------:R-:W-:Y:S01]  /*21f30*/  FMUL R4, R4, UR4 ;  /* 0x0000000404047c20 */ /* 0x000fe20008400000 */
[----:B------:R-:W-:Y:S01]  /*21f40*/  ISETP.NE.AND.EX P0, PT, R21, RZ, PT, P0 ;  /* 0x000000ff1500720c */ /* 0x000fe20003f05300 */
[----:B------:R-:W-:-:S02]  /*21f50*/  IMAD.MOV.U32 R6, RZ, RZ, -0x1 ;  /* 0xffffffffff067424 */ /* 0x000fc400078e00ff */
[----:B------:R-:W1:Y:S01]  /*21f60*/  LDC R14, c[0x0][0x148] ;  /* 0x00005200ff0e7b82 */ /* 0x000e620000000800 */
[----:B--2---:R-:W-:Y:S02]  /*21f70*/  IMAD R18, R13, R0, R2 ;  /* 0x000000000d127224 */ /* 0x004fe400078e0202 */
[----:B------:R-:W-:-:S05]  /*21f80*/  IMAD.MOV.U32 R2, RZ, RZ, 0x1 ;  /* 0x00000001ff027424 */ /* 0x000fca00078e00ff */
[----:B------:R-:W2:Y:S01]  /*21f90*/  LDC R16, c[0x0][0x600] ;  /* 0x00018000ff107b82 */ /* 0x000ea20000000800 */
[-CC-:B----4-:R-:W-:Y:S02]  /*21fa0*/  SHF.R.U64 R13, R8, R12.reuse, R3.reuse ;  /* 0x0000000c080d7219 */ /* 0x190fe40000001203 */
[----:B------:R-:W-:Y:S02]  /*21fb0*/  SHF.R.U32.HI R0, RZ, R12, R3 ;  /* 0x0000000cff007219 */ /* 0x000fe40000011603 */
[----:B------:R3:W4:Y:S03]  /*21fc0*/  F2I.U32.TRUNC.NTZ R12, R4 ;  /* 0x00000004000c7305 */ /* 0x000726000020f000 */
[----:B------:R-:W1:Y:S01]  /*21fd0*/  LDC R17, c[0x0][0x648] ;  /* 0x00019200ff117b82 */ /* 0x000e620000000800 */
[-C--:B0-----:R-:W-:Y:S02]  /*21fe0*/  SHF.R.U64 R15, R13, R7.reuse, R0 ;  /* 0x000000070d0f7219 */ /* 0x081fe40000001200 */
[----:B------:R-:W-:-:S02]  /*21ff0*/  SHF.L.U32 R6, R6, R7, RZ ;  /* 0x0000000706067219 */ /* 0x000fc400000006ff */
[-C--:B------:R-:W-:Y:S01]  /*22000*/  SHF.L.U32 R22, R2, R7.reuse, RZ ;  /* 0x0000000702167219 */ /* 0x080fe200000006ff */
[----:B------:R-:W-:Y:S01]  /*22010*/  IMAD.MOV.U32 R2, RZ, RZ, R15 ;  /* 0x000000ffff027224 */ /* 0x000fe200078e000f */
[----:B------:R-:W-:Y:S01]  /*22020*/  SHF.R.U32.HI R3, RZ, R7, R0 ;  /* 0x00000007ff037219 */ /* 0x000fe20000011600 */
[----:B------:R-:W0:Y:S01]  /*22030*/  LDC R19, c[0x0][0x638] ;  /* 0x00018e00ff137b82 */ /* 0x000e220000000800 */
[----:B------:R-:W-:-:S07]  /*22040*/  LOP3.LUT R24, RZ, R6, RZ, 0x33, !PT ;  /* 0x00000006ff187212 */ /* 0x000fce00078e33ff */
        /* <DEDUP_REMOVED lines=12> */
.L_x_552:
[----:B-1----:R-:W-:Y:S01]  /*22110*/  SHF.R.U64 R3, R2, R17, R3 ;  /* 0x0000001102037219 */ /* 0x002fe20000001203 */
[----:B--2---:R-:W-:Y:S01]  /*22120*/  VIADD R7, R16, 0xffffffff ;  /* 0xffffffff10077836 */ /* 0x004fe20000000000 */
[----:B------:R-:W-:Y:S01]  /*22130*/  LOP3.LUT R0, R13, R24, RZ, 0xc0, !PT ;  /* 0x000000180d007212 */ /* 0x000fe200078ec0ff */
[----:B------:R-:W-:Y:S02]  /*22140*/  IMAD.MOV R12, RZ, RZ, -R12 ;  /* 0x000000ffff0c7224 */ /* 0x000fe400078e0a0c */
[----:B------:R-:W-:Y:S02]  /*22150*/  IMAD.MOV R2, RZ, RZ, -R3 ;  /* 0x000000ffff027224 */ /* 0x000fe400078e0a03 */
[----:B------:R-:W-:Y:S01]  /*22160*/  IMAD R5, R22, R3, R0 ;  /* 0x0000000316057224 */ /* 0x000fe200078e0200 */
[----:B------:R-:W-:Y:S01]  /*22170*/  LOP3.LUT R3, R8, R7, RZ, 0xc0, !PT ;  /* 0x0000000708037212 */ /* 0x000fe200078ec0ff */
[----:B------:R-:W-:Y:S02]  /*22180*/  @P4 IMAD R18, R14, R12, R11 ;  /* 0x0000000c0e124224 */ /* 0x000fe400078e020b */
[----:B0-----:R-:W-:-:S02]  /*22190*/  IMAD R0, R2, R19, R15 ;  /* 0x0000001302007224 */ /* 0x001fc400078e020f */
[----:B------:R-:W-:Y:S02]  /*221a0*/  IMAD.MOV.U32 R4, RZ, RZ, 0x1 ;  /* 0x00000001ff047424 */ /* 0x000fe400078e00ff */
[----:B------:R-:W-:Y:S02]  /*221b0*/  IMAD R5, R5, R23, R18 ;  /* 0x0000001705057224 */ /* 0x000fe400078e0212 */
[----:B------:R-:W-:Y:S01]  /*221c0*/  IMAD R2, R0, R16, R3 ;  /* 0x0000001000027224 */ /* 0x000fe200078e0203 */
[----:B------:R-:W-:-:S04]  /*221d0*/  PRMT R0, R4, 0x7610, R0 ;  /* 0x0000761004007816 */ /* 0x000fc80000000000 */
[----:B------:R-:W-:Y:S02]  /*221e0*/  SEL R4, R2, R5, !P4 ;  /* 0x0000000502047207 */ /* 0x000fe40006000000 */
[----:B------:R-:W-:-:S07]  /*221f0*/  SEL R5, R5, R2, !P4 ;  /* 0x0000000205057207 */ /* 0x000fce0006000000 */
.L_x_550:
[----:B------:R-:W-:-:S08]  /*22200*/  NOP ;  /* 0x0000000000007918 */ /* 0x000fd00000000000 */
[----:B------:R-:W0:-:S00]  /*22210*/  USETMAXREG.DEALLOC.CTAPOOL 0x18 ;  /* 0x00000018000079c8 */ /* 0x000e0000080e0500 */
[----:B------:R-:W-:-:S13]  /*22220*/  ISETP.NE.AND P0, PT, RZ, UR8, PT ;  /* 0x00000008ff007c0c */ /* 0x000fda000bf05270 */
[----:B------:R-:W-:Y:S05]  /*22230*/  @P0 EXIT ;  /* 0x000000000000094d */ /* 0x000fea0003800000 */
[----:B0-----:R-:W-:Y:S01]  /*22240*/  LOP3.LUT P0, RZ, R0, 0xff, RZ, 0xc0, !PT ;  /* 0x000000ff00ff7812 */ /* 0x001fe2000780c0ff */
[----:B------:R-:W-:Y:S02]  /*22250*/  IMAD.MOV.U32 R6, RZ, RZ, 0x1 ;  /* 0x00000001ff067424 */ /* 0x000fe400078e00ff */
[----:B------:R-:W-:-:S10]  /*22260*/  IMAD.MOV.U32 R7, RZ, RZ, RZ ;  /* 0x000000ffff077224 */ /* 0x000fd400078e00ff */
[----:B------:R-:W-:Y:S05]  /*22270*/  @!P0 BRA `(.L_x_553) ;  /* 0x0000000c00408947 */ /* 0x000fea0003800000 */
[----:B------:R-:W0:Y:S01]  /*22280*/  LDC R0, c[0x0][0x28c] ;  /* 0x0000a300ff007b82 */ /* 0x000e220000000800 */
[----:B------:R-:W1:Y:S01]  /*22290*/  S2R R2, SR_TID.X ;  /* 0x0000000000027919 */ /* 0x000e620000002100 */
[----:B------:R-:W-:Y:S01]  /*222a0*/  ULDC UR5, c[0x0][0x658] ;  /* 0x0001960000057ab9 */ /* 0x000fe20000000800 */
[----:B------:R-:W-:Y:S01]  /*222b0*/  UMOV UR7, 0xffffffff ;  /* 0xffffffff00077882 */ /* 0x000fe20000000000 */
[----:B------:R-:W-:Y:S01]  /*222c0*/  ULDC UR6, c[0x0][0xc] ;  /* 0x0000030000067ab9 */ /* 0x000fe20000000800 */
[----:B------:R-:W-:Y:S01]  /*222d0*/  USHF.L.U32 UR8, UR7, UR5, URZ ;  /* 0x0000000507087299 */ /* 0x000fe2000800063f */
[----:B------:R-:W-:Y:S01]  /*222e0*/  BSSY B0, `(.L_x_553) ;  /* 0x00000c9000007945 */ /* 0x000fe20003800000 */
[----:B------:R-:W-:Y:S01]  /*222f0*/  UMOV UR9, 0x1 ;  /* 0x0000000100097882 */ /* 0x000fe20000000000 */
[----:B------:R-:W-:Y:S01]  /*22300*/  ULDC UR7, c[0x0][0x10] ;  /* 0x0000040000077ab9 */ /* 0x000fe20000000800 */
[----:B------:R-:W-:Y:S01]  /*22310*/  USHF.L.U32 UR18, UR9, UR5, URZ ;  /* 0x0000000509127299 */ /* 0x000fe2000800063f */
[----:B------:R-:W-:Y:S01]  /*22320*/  IMAD.MOV.U32 R9, RZ, RZ, 0x1 ;  /* 0x00000001ff097424 */ /* 0x000fe200078e00ff */
[----:B------:R-:W-:Y:S01]  /*22330*/  UIMAD.WIDE.U32 UR6, UR6, UR7, URZ ;  /* 0x00000007060672a5 */ /* 0x000fe2000f8e003f */
[----:B------:R-:W-:Y:S01]  /*22340*/  IMAD.MOV.U32 R6, RZ, RZ, 0x1 ;  /* 0x00000001ff067424 */ /* 0x000fe200078e00ff */
[----:B------:R-:W-:Y:S01]  /*22350*/  ULDC UR5, c[0x0][0x14] ;  /* 0x0000050000057ab9 */ /* 0x000fe20000000800 */
[----:B------:R-:W-:Y:S01]  /*22360*/  IMAD.MOV.U32 R7, RZ, RZ, RZ ;  /* 0x000000ffff077224 */ /* 0x000fe200078e00ff */
[----:B------:R-:W-:-:S02]  /*22370*/  UIMAD.WIDE.U32 UR20, UR6, UR5, URZ ;  /* 0x00000005061472a5 */ /* 0x000fc4000f8e003f */
[----:B------:R-:W-:Y:S01]  /*22380*/  UIMAD UR16, UR7, UR5, URZ ;  /* 0x00000005071072a4 */ /* 0x000fe2000f8e023f */
[----:B------:R-:W-:Y:S01]  /*22390*/  ULDC UR4, c[0x0][0x600] ;  /* 0x0001800000047ab9 */ /* 0x000fe20000000800 */
[----:B------:R-:W-:Y:S02]  /*223a0*/  ULOP3.LUT UR24, UR13, 0x2, URZ, 0xfc, !UPT ;  /* 0x000000020d187892 */ /* 0x000fe4000f8efc3f */
[----:B------:R-:W-:Y:S01]  /*223b0*/  UIADD3 UR4, UR4, -0x1, URZ ;  /* 0xffffffff04047890 */ /* 0x000fe2000fffe03f */
[----:B0-----:R-:W-:Y:S01]  /*223c0*/  VIADD R0, R0, 0x1f ;  /* 0x0000001f00007836 */ /* 0x001fe20000000000 */
[----:B------:R-:W-:Y:S02]  /*223d0*/  ULOP3.LUT UR17, URZ, UR8, URZ, 0x33, !UPT ;  /* 0x000000083f117292 */ /* 0x000fe4000f8e333f */
[----:B------:R-:W-:Y:S02]  /*223e0*/  UIADD3 UR16, UR21, UR16, URZ ;  /* 0x0000001015107290 */ /* 0x000fe4000fffe03f */
[----:B------:R-:W-:Y:S01]  /*223f0*/  SHF.R.S32.HI R3, RZ, 0x1f, R0 ;  /* 0x0000001fff037819 */ /* 0x000fe20000011400 */
[----:B------:R-:W-:-:S03]  /*22400*/  ULDC.64 UR22, c[0x0][0x198] ;  /* 0x0000660000167ab9 */ /* 0x000fc60000000a00 */
[----:B------:R-:W-:Y:S02]  /*22410*/  LEA.HI R0, R3, R0, RZ, 0x5 ;  /* 0x0000000003007211 */ /* 0x000fe400078f28ff */
[C---:B-1----:R-:W-:Y:S02]  /*22420*/  LOP3.LUT P2, RZ, R2.reuse, 0x7f, RZ, 0xc0, !PT ;  /* 0x0000007f02ff7812 */ /* 0x042fe4000784c0ff */
[----:B------:R-:W-:Y:S02]  /*22430*/  SHF.R.S32.HI R0, RZ, 0x5, R0 ;  /* 0x00000005ff007819 */ /* 0x000fe40000011400 */
[----:B------:R-:W-:-:S03]  /*22440*/  LOP3.LUT P0, RZ, R2, 0x1f, RZ, 0xc0, !PT ;  /* 0x0000001f02ff7812 */ /* 0x000fc6000780c0ff */
[----:B------:R-:W-:Y:S01]  /*22450*/  VIADD R14, R0, 0x1 ;  /* 0x00000001000e7836 */ /* 0x000fe20000000000 */
[----:B------:R-:W-:-:S13]  /*22460*/  PLOP3.LUT P0, PT, P0, P2, PT, 0x8a, 0x0 ;  /* 0x000000000000781c */ /* 0x000fda0000705172 */
.L_x_565:
[----:B------:R-:W-:-:S03]  /*22470*/  UMOV UR5, 0xffffffff ;  /* 0xffffffff00057882 */ /* 0x000fc60000000000 */
[----:B------:R-:W-:Y:S05]  /*22480*/  BRA.DIV UR5, `(.L_x_554) ;  /* 0x0000001205007947 */ /* 0x000fea000b800000 */
[----:B------:R-:W-:-:S13]  /*22490*/  ELECT P1, URZ, PT ;  /* 0x00000000003f782f */ /* 0x000fda0003820000 */
.L_x_578:
[----:B------:R-:W0:Y:S01]  /*224a0*/  LDC R2, c[0x0][0x28c] ;  /* 0x0000a300ff027b82 */ /* 0x000e220000000800 */
[----:B------:R-:W-:Y:S01]  /*224b0*/  BSSY B1, `(.L_x_555) ;  /* 0x0000035000017945 */ /* 0x000fe20003800000 */
[----:B0-----:R-:W-:-:S13]  /*224c0*/  ISETP.LT.OR P1, PT, R2, 0x1, !P1 ;  /* 0x000000010200780c */ /* 0x001fda0004f21670 */
[----:B------:R-:W-:Y:S05]  /*224d0*/  @P1 BRA `(.L_x_556) ;  /* 0x0000000000c81947 */ /* 0x000fea0003800000 */
[----:B------:R-:W-:Y:S02]  /*224e0*/  IMAD.SHL.U32 R4, R4, 0x100, RZ ;  /* 0x0000010004047824 */ /* 0x000fe400078e00ff */
[----:B------:R-:W-:Y:S02]  /*224f0*/  IMAD.SHL.U32 R5, R5, 0x100, RZ ;  /* 0x0000010005057824 */ /* 0x000fe400078e00ff */
[----:B------:R-:W-:Y:S02]  /*22500*/  IMAD.MOV.U32 R13, RZ, RZ, RZ ;  /* 0x000000ffff0d7224 */ /* 0x000fe400078e00ff */
[----:B------:R-:W-:Y:S02]  /*22510*/  IMAD.MOV.U32 R3, RZ, RZ, R14 ;  /* 0x000000ffff037224 */ /* 0x000fe400078e000e */
[----:B------:R-:W-:Y:S02]  /*22520*/  IMAD.MOV.U32 R2, RZ, RZ, R6 ;  /* 0x000000ffff027224 */ /* 0x000fe400078e0006 */
[----:B------:R-:W-:-:S07]  /*22530*/  IMAD.MOV.U32 R8, RZ, RZ, R7 ;  /* 0x000000ffff087224 */ /* 0x000fce00078e0007 */
.L_x_560:
[----:B------:R-:W0:Y:S01]  /*22540*/  S2R R12, SR_CgaCtaId ;  /* 0x00000000000c7919 */ /* 0x000e220000008800 */
[----:B------:R-:W-:-:S04]  /*22550*/  MOV R11, 0x400 ;  /* 0x00000400000b7802 */ /* 0x000fc80000000f00 */
[----:B0-----:R-:W-:Y:S02]  /*22560*/  LEA R15, R12, R11, 0x18 ;  /* 0x0000000b0c0f7211 */ /* 0x001fe400078ec0ff */
[----:B------:R-:W-:Y:S01]  /*22570*/  SHF.L.U32 R11, R2, 0x1f, RZ ;  /* 0x0000001f020b7819 */ /* 0x000fe200000006ff */
[----:B------:R-:W0:Y:S02]  /*22580*/  @!P2 LDC R12, c[0x0][0x500] ;  /* 0x00014000ff0cab82 */ /* 0x000e240000000800 */
[----:B------:R-:W-:-:S04]  /*22590*/  IMAD R16, R8, 0x8, R15 ;  /* 0x0000000808107824 */ /* 0x000fc800078e020f */
[----:B------:R-:W1:Y:S02]  /*225a0*/  SYNCS.PHASECHK.TRANS64.TRYWAIT P1, [R16+URZ+0x30], R11 ;  /* 0x0000300b100075a7 */ /* 0x000e64000802017f */
[----:B-1----:R-:W-:Y:S05]  /*225b0*/  @!P1 BRA `(.L_x_557) ;  /* 0x0000000c00d49947 */ /* 0x002fea0003800000 */
.L_x_579:
[----:B------:R-:W-:Y:S01]  /*225c0*/  UPRMT UR5, UR24, 0x9910, URZ ;  /* 0x0000991018057896 */ /* 0x000fe2000800003f */
[----:B0-----:R0:W-:Y:S03]  /*225d0*/  @!P2 SYNCS.ARRIVE.TRANS64 RZ, [R16+URZ], R12 ;  /* 0x0000000c10ffa9a7 */ /* 0x0011e6000800003f */
[----:B------:R-:W-:-:S06]  /*225e0*/  UISETP.NE.AND UP0, UPT, UR5, 0x2, UPT ;  /* 0x000000020500788c */ /* 0x000fcc000bf05270 */
[----:B------:R-:W-:-:S13]  /*225f0*/  PLOP3.LUT P1, PT, PT, PT, UP0, 0x80, 0x0 ;  /* 0x000000000000781c */ /* 0x000fda0003f2f008 */
[----:B0-----:R-:W-:Y:S05]  /*22600*/  @P1 BRA `(.L_x_558) ;  /* 0x0000000000041947 */ /* 0x001fea0003800000 */
[----:B------:R-:W-:Y:S01]  /*22610*/  BPT.TRAP 0x1 ;  /* 0x000000040000795c */ /* 0x000fe20000300000 */
.L_x_558:
[----:B------:R-:W-:Y:S05]  /*22620*/  @P0 BRA `(.L_x_559) ;  /* 0x0000000000040947 */ /* 0x000fea0003800000 */
[----:B------:R-:W-:Y:S01]  /*22630*/  BPT.TRAP 0x1 ;  /* 0x000000040000795c */ /* 0x000fe20000300000 */
.L_x_559:
[----:B------:R-:W-:Y:S01]  /*22640*/  IMAD R15, R8, 0x2000, R15 ;  /* 0x00002000080f7824 */ /* 0x000fe200078e020f */
[----:B------:R-:W-:Y:S01]  /*22650*/  R2UR UR9, R16 ;  /* 0x00000000100972ca */ /* 0x000fe200000e0000 */
[----:B------:R-:W-:Y:S01]  /*22660*/  VIADD R3, R3, 0xffffffff ;  /* 0xffffffff03037836 */ /* 0x000fe20000000000 */
[----:B------:R-:W-:Y:S01]  /*22670*/  UIADD3 UR6, UP0, UR22, 0xf0, URZ ;  /* 0x000000f016067890 */ /* 0x000fe2000ff1e03f */
[----:B------:R-:W-:Y:S01]  /*22680*/  R2UR UR11, R5 ;  /* 0x00000000050b72ca */ /* 0x000fe200000e0000 */
[----:B------:R-:W-:Y:S01]  /*22690*/  UIADD3 UR26, UP1, UR22, 0x1f0, URZ ;  /* 0x000001f0161a7890 */ /* 0x000fe2000ff3e03f */
[----:B------:R-:W-:Y:S01]  /*226a0*/  R2UR UR5, R15 ;  /* 0x000000000f0572ca */ /* 0x000fe200000e0000 */
[----:B------:R-:W-:Y:S01]  /*226b0*/  UIADD3.X UR7, URZ, UR23, URZ, UP0, !UPT ;  /* 0x000000173f077290 */ /* 0x000fe200087fe43f */
[----:B------:R-:W-:Y:S01]  /*226c0*/  R2UR UR10, R13 ;  /* 0x000000000d0a72ca */ /* 0x000fe200000e0000 */
[----:B------:R-:W-:Y:S01]  /*226d0*/  VIADD R8, R8, 0x1 ;  /* 0x0000000108087836 */ /* 0x000fe20000000000 */
[----:B------:R-:W-:Y:S01]  /*226e0*/  R2UR UR12, R10 ;  /* 0x000000000a0c72ca */ /* 0x000fe200000e0000 */
[----:B------:R-:W-:Y:S01]  /*226f0*/  UIADD3.X UR27, URZ, UR23, URZ, UP1, !UPT ;  /* 0x000000173f1b7290 */ /* 0x000fe20008ffe43f */
[----:B------:R-:W-:Y:S01]  /*22700*/  R2UR UR19, R4 ;  /* 0x00000000041372ca */ /* 0x000fe200000e0000 */
[----:B------:R-:W-:Y:S01]  /*22710*/  UMOV UR14, 0x0 ;  /* 0x00000000000e7882 */ /* 0x000fe20000000000 */
[----:B------:R-:W-:Y:S01]  /*22720*/  ISETP.GT.AND P3, PT, R3, 0x1, PT ;  /* 0x000000010300780c */ /* 0x000fe20003f64270 */
[----:B------:R-:W-:Y:S01]  /*22730*/  UMOV UR15, 0x10000000 ;  /* 0x10000000000f7882 */ /* 0x000fe20000000000 */
[----:B------:R-:W-:Y:S01]  /*22740*/  ISETP.NE.AND P1, PT, R8, 0x6, PT ;  /* 0x000000060800780c */ /* 0x000fe20003f25270 */
[----:B------:R-:W-:-:S02]  /*22750*/  VIADD R13, R13, 0x20 ;  /* 0x000000200d0d7836 */ /* 0x000fc40000000000 */
[----:B------:R-:W-:Y:S01]  /*22760*/  UIADD3 UR8, UR5, 0x180, URZ ;  /* 0x0000018005087890 */ /* 0x000fe2000fffe03f */
[----:B-1----:R-:W-:Y:S01]  /*22770*/  SEL R11, RZ, 0x1, P1 ;  /* 0x00000001ff0b7807 */ /* 0x002fe20000800000 */
[----:B------:R-:W-:Y:S01]  /*22780*/  UIADD3 UR5, UR5, 0xc180, URZ ;  /* 0x0000c18005057890 */ /* 0x000fe2000fffe03f */
[----:B------:R-:W-:Y:S02]  /*22790*/  SEL R8, R8, RZ, P1 ;  /* 0x000000ff08087207 */ /* 0x000fe40000800000 */
[----:B------:R-:W-:-:S04]  /*227a0*/  LOP3.LUT R2, R2, R11, RZ, 0x3c, !PT ;  /* 0x0000000b02027212 */ /* 0x000fc800078e3cff */
[----:B------:R0:W-:Y:S02]  /*227b0*/  UTMALDG.3D [UR8], [UR6], desc[UR14] ;  /* 0x00000e08060075b4 */ /* 0x0001e40008011000 */
[----:B0-----:R-:W-:Y:S01]  /*227c0*/  UMOV UR8, UR5 ;  /* 0x0000000500087c82 */ /* 0x001fe20008000000 */
[----:B------:R-:W-:Y:S02]  /*227d0*/  UMOV UR11, UR19 ;  /* 0x00000013000b7c82 */ /* 0x000fe40008000000 */
[----:B------:R0:W-:Y:S02]  /*227e0*/  UTMALDG.3D [UR8], [UR26], desc[UR14] ;  /* 0x00000e081a0075b4 */ /* 0x0001e40008011000 */
[----:B0-----:R-:W-:Y:S05]  /*227f0*/  @P3 BRA `(.L_x_560) ;  /* 0xfffffffc00503947 */ /* 0x001fea000383ffff */
.L_x_556:
[----:B------:R-:W-:Y:S05]  /*22800*/  BSYNC B1 ;  /* 0x0000000000017941 */ /* 0x000fea0003800000 */
.L_x_555:
[----:B------:R-:W2:Y:S01]  /*22810*/  LDL.LU R16, [R1+0x458] ;  /* 0x0004580001107983 */ /* 0x000ea20000300800 */
[----:B------:R-:W-:Y:S01]  /*22820*/  LOP3.LUT P1, RZ, R9, 0xff, RZ, 0xc0, !PT ;  /* 0x000000ff09ff7812 */ /* 0x000fe2000782c0ff */
[C---:B------:R-:W-:Y:S01]  /*22830*/  IMAD.IADD R4, R0.reuse, 0x1, R7 ;  /* 0x0000000100047824 */ /* 0x040fe200078e0207 */
[----:B------:R-:W-:Y:S01]  /*22840*/  ULDC.64 UR6, c[0x0][0x650] ;  /* 0x0001940000067ab9 */ /* 0x000fe20000000a00 */
[----:B------:R-:W3:Y:S01]  /*22850*/  LDL.LU R15, [R1+0x45c] ;  /* 0x00045c00010f7983 */ /* 0x000ee20000300800 */
[----:B------:R-:W-:Y:S01]  /*22860*/  ISETP.GE.U32.AND P3, PT, R0, 0x6, PT ;  /* 0x000000060000780c */ /* 0x000fe20003f66070 */
[----:B------:R-:W-:Y:S01]  /*22870*/  BSSY B1, `(.L_x_561) ;  /* 0x000006d000017945 */ /* 0x000fe20003800000 */
[----:B------:R-:W-:Y:S01]  /*22880*/  IMAD.MOV.U32 R10, RZ, RZ, -0x1 ;  /* 0xffffffffff0a7424 */ /* 0x000fe200078e00ff */
[----:B------:R-:W-:-:S06]  /*22890*/  PRMT R9, RZ, 0x7610, R9 ;  /* 0x00007610ff097816 */ /* 0x000fcc0000000009 */
[----:B------:R-:W0:Y:S01]  /*228a0*/  @P1 S2R R3, SR_CgaCtaId ;  /* 0x0000000000031919 */ /* 0x000e220000008800 */
[----:B------:R-:W-:-:S04]  /*228b0*/  @P1 MOV R2, 0x400 ;  /* 0x0000040000021802 */ /* 0x000fc80000000f00 */
[----:B0-----:R-:W-:-:S04]  /*228c0*/  @P1 LEA R2, R3, R2, 0x18 ;  /* 0x0000000203021211 */ /* 0x001fc800078ec0ff */
[----:B------:R0:W-:Y:S01]  /*228d0*/  @P1 SYNCS.ARRIVE.TRANS64.A1T0 RZ, [R2+URZ+0x78], RZ ;  /* 0x000078ff02ff19a7 */ /* 0x0001e2000810003f */
[----:B------:R-:W-:-:S04]  /*228e0*/  ISETP.GT.U32.AND P1, PT, R4, 0x5, PT ;  /* 0x000000050400780c */ /* 0x000fc80003f24070 */
[----:B------:R-:W-:Y:S01]  /*228f0*/  ISETP.LT.U32.AND P1, PT, R0, 0x6, P1 ;  /* 0x000000060000780c */ /* 0x000fe20000f21070 */
[----:B0-----:R-:W-:-:S05]  /*22900*/  IMAD.WIDE.U32 R2, R4, -0x55555555, RZ ;  /* 0xaaaaaaab04027825 */ /* 0x001fca00078e00ff */
[----:B------:R-:W-:Y:S02]  /*22910*/  SHF.R.U32.HI R5, RZ, 0x2, R3 ;  /* 0x00000002ff057819 */ /* 0x000fe40000011603 */
[----:B------:R-:W-:Y:S02]  /*22920*/  SEL R3, RZ, 0x1, !P1 ;  /* 0x00000001ff037807 */ /* 0x000fe40004800000 */
[----:B------:R-:W-:Y:S01]  /*22930*/  PRMT R2, RZ, 0x7610, R2 ;  /* 0x00007610ff027816 */ /* 0x000fe20000000002 */
[----:B------:R-:W-:Y:S01]  /*22940*/  IMAD R7, R5, -0x6, R4 ;  /* 0xfffffffa05077824 */ /* 0x000fe200078e0204 */
[----:B------:R-:W-:Y:S01]  /*22950*/  LOP3.LUT R6, R6, R3, RZ, 0x3c, !PT ;  /* 0x0000000306067212 */ /* 0x000fe200078e3cff */
[----:B------:R-:W-:-:S03]  /*22960*/  IMAD.MOV.U32 R4, RZ, RZ, -0x1 ;  /* 0xffffffffff047424 */ /* 0x000fc600078e00ff */
[----:B------:R-:W-:Y:S01]  /*22970*/  @P3 LOP3.LUT R6, R6, 0x1, R5, 0x78, !PT ;  /* 0x0000000106063812 */ /* 0x000fe200078e7805 */
[----:B------:R-:W-:Y:S01]  /*22980*/  IMAD.MOV.U32 R5, RZ, RZ, -0x1 ;  /* 0xffffffffff057424 */ /* 0x000fe200078e00ff */
[----:B---3--:R-:W-:-:S04]  /*22990*/  IADD3 R15, P1, R15, UR20, RZ ;  /* 0x000000140f0f7c10 */ /* 0x008fc8000ff3e0ff */
[----:B--2---:R-:W-:Y:S01]  /*229a0*/  IADD3.X R16, R16, UR16, RZ, P1, !PT ;  /* 0x0000001010107c10 */ /* 0x004fe20008ffe4ff */
[----:B------:R0:W-:Y:S01]  /*229b0*/  STL [R1+0x45c], R15 ;  /* 0x00045c0f01007387 */ /* 0x0001e20000100800 */
[----:B------:R-:W-:-:S03]  /*229c0*/  ISETP.GE.U32.AND P1, PT, R15, UR6, PT ;  /* 0x000000060f007c0c */ /* 0x000fc6000bf26070 */
[----:B------:R0:W-:Y:S01]  /*229d0*/  STL [R1+0x458], R16 ;  /* 0x0004581001007387 */ /* 0x0001e20000100800 */
[----:B------:R-:W-:-:S13]  /*229e0*/  ISETP.GE.U32.AND.EX P1, PT, R16, UR7, PT, P1 ;  /* 0x0000000710007c0c */ /* 0x000fda000bf26110 */
[----:B0-----:R-:W-:Y:S05]  /*229f0*/  @P1 BRA `(.L_x_562) ;  /* 0x0000000400501947 */ /* 0x001fea0003800000 */
[----:B------:R-:W0:Y:S01]  /*22a00*/  S2R R8, SR_CTAID.X ;  /* 0x0000000000087919 */ /* 0x000e220000002500 */
[----:B------:R-:W-:Y:S01]  /*22a10*/  ULDC UR5, c[0x0][0x150] ;  /* 0x0000540000057ab9 */ /* 0x000fe20000000800 */
[----:B------:R-:W1:Y:S01]  /*22a20*/  LDC R3, c[0x0][0x144] ;  /* 0x00005100ff037b82 */ /* 0x000e620000000800 */
[----:B------:R-:W-:Y:S01]  /*22a30*/  ULDC.64 UR6, c[0x0][0x628] ;  /* 0x00018a0000067ab9 */ /* 0x000fe20000000a00 */
[----:B------:R-:W2:Y:S01]  /*22a40*/  S2R R5, SR_CTAID.Y ;  /* 0x0000000000057919 */ /* 0x000ea20000002600 */
[----:B------:R-:W-:Y:S01]  /*22a50*/  ISETP.NE.U32.AND P1, PT, RZ, UR6, PT ;  /* 0x00000006ff007c0c */ /* 0x000fe2000bf25070 */
[----:B------:R-:W-:-:S03]  /*22a60*/  ULDC UR8, c[0x0][0x630] ;  /* 0x00018c0000087ab9 */ /* 0x000fc60000000800 */
[----:B------:R-:W-:Y:S01]  /*22a70*/  ISETP.NE.AND.EX P1, PT, RZ, UR7, PT, P1 ;  /* 0x00000007ff007c0c */ /* 0x000fe2000bf25310 */
[----:B------:R-:W3:Y:S01]  /*22a80*/  LDC R12, c[0x0][0x148] ;  /* 0x00005200ff0c7b82 */ /* 0x000ee20000000800 */
[----:B0-----:R-:W-:Y:S02]  /*22a90*/  I2FP.F32.U32 R2, R8 ;  /* 0x0000000800027245 */ /* 0x001fe40000201000 */
[----:B--2---:R-:W-:-:S03]  /*22aa0*/  I2FP.F32.U32 R4, R5 ;  /* 0x0000000500047245 */ /* 0x004fc60000201000 */
[----:B------:R-:W-:Y:S01]  /*22ab0*/  FMUL R2, R2, UR5 ;  /* 0x0000000502027c20 */ /* 0x000fe20008400000 */
[----:B------:R-:W-:Y:S02]  /*22ac0*/  ULDC UR5, c[0x0][0x154] ;  /* 0x0000550000057ab9 */ /* 0x000fe40000000800 */
[----:B------:R-:W-:-:S03]  /*22ad0*/  FMUL R10, R4, UR5 ;  /* 0x00000005040a7c20 */ /* 0x000fc60008400000 */
[----:B------:R-:W0:Y:S08]  /*22ae0*/  F2I.U32.TRUNC.NTZ R2, R2 ;  /* 0x0000000200027305 */ /* 0x000e30000020f000 */
[----:B------:R-:W2:Y:S01]  /*22af0*/  F2I.U32.TRUNC.NTZ R10, R10 ;  /* 0x0000000a000a7305 */ /* 0x000ea2000020f000 */
[----:B0-----:R-:W-:Y:S02]  /*22b00*/  IMAD.MOV R4, RZ, RZ, -R2 ;  /* 0x000000ffff047224 */ /* 0x001fe400078e0a02 */
[----:B------:R-:W-:-:S02]  /*22b10*/  IMAD.MOV.U32 R2, RZ, RZ, R15 ;  /* 0x000000ffff027224 */ /* 0x000fc400078e000f */
[----:B-1----:R-:W-:Y:S02]  /*22b20*/  IMAD R8, R3, R4, R8 ;  /* 0x0000000403087224 */ /* 0x002fe400078e0208 */
[----:B--2---:R-:W-:-:S04]  /*22b30*/  IMAD.MOV R3, RZ, RZ, -R10 ;  /* 0x000000ffff037224 */ /* 0x004fc800078e0a0a */
[----:B---3--:R-:W-:Y:S02]  /*22b40*/  @P4 IMAD R8, R12, R3, R5 ;  /* 0x000000030c084224 */ /* 0x008fe400078e0205 */
[----:B------:R-:W-:Y:S01]  /*22b50*/  IMAD.MOV.U32 R3, RZ, RZ, R16 ;  /* 0x000000ffff037224 */ /* 0x000fe200078e0010 */
[----:B------:R-:W-:Y:S06]  /*22b60*/  @!P1 BRA `(.L_x_563) ;  /* 0x0000000000289947 */ /* 0x000fec0003800000 */
[----:B------:R-:W-:Y:S02]  /*22b70*/  ULDC UR5, c[0x0][0x634] ;  /* 0x00018d0000057ab9 */ /* 0x000fe40000000800 */
[----:B------:R-:W-:-:S05]  /*22b80*/  IADD3 R3, P1, R15, UR5, RZ ;  /* 0x000000050f037c10 */ /* 0x000fca000ff3e0ff */
[----:B------:R-:W-:-:S04]  /*22b90*/  IMAD.X R11, RZ, RZ, R16, P1 ;  /* 0x000000ffff0b7224 */ /* 0x000fc800008e0610 */
[----:B------:R-:W-:-:S04]  /*22ba0*/  IMAD.WIDE.U32 R4, R11, UR6, RZ ;  /* 0x000000060b047c25 */ /* 0x000fc8000f8e00ff */
[----:B------:R-:W-:-:S04]  /*22bb0*/  IMAD.WIDE.U32 R4, P1, R3, UR7, R4 ;  /* 0x0000000703047c25 */ /* 0x000fc8000f820004 */
[----:B------:R-:W-:-:S04]  /*22bc0*/  IMAD.WIDE.U32 R2, R3, UR6, RZ ;  /* 0x0000000603027c25 */ /* 0x000fc8000f8e00ff */
[----:B------:R-:W-:Y:S01]  /*22bd0*/  IMAD.MOV.U32 R2, RZ, RZ, R5 ;  /* 0x000000ffff027224 */ /* 0x000fe200078e0005 */
[----:B------:R-:W-:Y:S01]  /*22be0*/  IADD3 RZ, P3, R3, R4, RZ ;  /* 0x0000000403ff7210 */ /* 0x000fe20007f7e0ff */
[----:B------:R-:W-:-:S04]  /*22bf0*/  IMAD.X R3, RZ, RZ, RZ, P1 ;  /* 0x000000ffff037224 */ /* 0x000fc800008e06ff */
[----:B------:R-:W-:-:S08]  /*22c00*/  IMAD.WIDE.U32.X R2, R11, UR7, R2, P3 ;  /* 0x000000070b027c25 */ /* 0x000fd000098e0402 */
.L_x_563:
[--C-:B------:R-:W-:Y:S01]  /*22c10*/  SHF.R.U64 R10, R2, UR8, R3.reuse ;  /* 0x00000008020a7c19 */ /* 0x100fe20008001203 */
[----:B------:R-:W-:Y:S01]  /*22c20*/  ULDC.64 UR6, c[0x0][0x620] ;  /* 0x0001880000067ab9 */ /* 0x000fe20000000a00 */
[----:B------:R-:W-:Y:S01]  /*22c30*/  SHF.R.U32.HI R2, RZ, UR8, R3 ;  /* 0x00000008ff027c19 */ /* 0x000fe20008011603 */
[----:B------:R-:W-:Y:S01]  /*22c40*/  IMAD.MOV.U32 R3, RZ, RZ, R16 ;  /* 0x000000ffff037224 */ /* 0x000fe200078e0010 */
[----:B------:R-:W-:Y:S01]  /*22c50*/  IADD3 R11, P1, RZ, -R10, RZ ;  /* 0x8000000aff0b7210 */ /* 0x000fe20007f3e0ff */
[----:B------:R-:W-:-:S04]  /*22c60*/  ULDC UR5, c[0x0][0x618] ;  /* 0x0001860000057ab9 */ /* 0x000fc80000000800 */
[----:B------:R-:W-:-:S04]  /*22c70*/  IMAD.X R2, RZ, RZ, ~R2, P1 ;  /* 0x000000ffff027224 */ /* 0x000fc800008e0e02 */
[----:B------:R-:W-:-:S04]  /*22c80*/  IMAD R2, R2, UR6, RZ ;  /* 0x0000000602027c24 */ /* 0x000fc8000f8e02ff */
[----:B------:R-:W-:Y:S02]  /*22c90*/  IMAD R5, R11, UR7, R2 ;  /* 0x000000070b057c24 */ /* 0x000fe4000f8e0202 */
[----:B------:R-:W-:-:S04]  /*22ca0*/  IMAD.MOV.U32 R2, RZ, RZ, R15 ;  /* 0x000000ffff027224 */ /* 0x000fc800078e000f */
[----:B------:R-:W-:Y:S01]  /*22cb0*/  IMAD.WIDE.U32 R2, R11, UR6, R2 ;  /* 0x000000060b027c25 */ /* 0x000fe2000f8e0002 */
[----:B------:R-:W-:Y:S02]  /*22cc0*/  ULDC.64 UR6, c[0x0][0x640] ;  /* 0x0001900000067ab9 */ /* 0x000fe40000000a00 */
[----:B------:R-:W-:Y:S01]  /*22cd0*/  ISETP.NE.U32.AND P1, PT, RZ, UR6, PT ;  /* 0x00000006ff007c0c */ /* 0x000fe2000bf25070 */
[----:B------:R-:W-:-:S03]  /*22ce0*/  IMAD.IADD R3, R3, 0x1, R5 ;  /* 0x0000000103037824 */ /* 0x000fc600078e0205 */
[----:B------:R-:W-:Y:S02]  /*22cf0*/  ISETP.NE.AND.EX P1, PT, RZ, UR7, PT, P1 ;  /* 0x00000007ff007c0c */ /* 0x000fe4000bf25310 */
[--C-:B------:R-:W-:Y:S02]  /*22d00*/  SHF.R.U64 R11, R2, UR5, R3.reuse ;  /* 0x00000005020b7c19 */ /* 0x100fe40008001203 */
[----:B------:R-:W-:Y:S01]  /*22d10*/  SHF.R.U32.HI R2, RZ, UR5, R3 ;  /* 0x00000005ff027c19 */ /* 0x000fe20008011603 */
[----:B------:R-:W-:-:S03]  /*22d20*/  ULDC UR5, c[0x0][0x608] ;  /* 0x0001820000057ab9 */ /* 0x000fc60000000800 */
[--C-:B------:R-:W-:Y:S02]  /*22d30*/  SHF.R.U64 R12, R11, UR5, R2.reuse ;  /* 0x000000050b0c7c19 */ /* 0x100fe40008001202 */
[----:B------:R-:W-:Y:S01]  /*22d40*/  SHF.R.U32.HI R3, RZ, UR5, R2 ;  /* 0x00000005ff037c19 */ /* 0x000fe20008011602 */
[----:B------:R-:W-:-:S03]  /*22d50*/  ULDC UR5, c[0x0][0x658] ;  /* 0x0001960000057ab9 */ /* 0x000fc60000000800 */
[--C-:B------:R-:W-:Y:S02]  /*22d60*/  SHF.R.U64 R13, R12, UR5, R3.reuse ;  /* 0x000000050c0d7c19 */ /* 0x100fe40008001203 */
[----:B------:R-:W-:-:S03]  /*22d70*/  SHF.R.U32.HI R15, RZ, UR5, R3 ;  /* 0x00000005ff0f7c19 */ /* 0x000fc60008011603 */
[----:B------:R-:W-:Y:S02]  /*22d80*/  IMAD.MOV.U32 R2, RZ, RZ, R13 ;  /* 0x000000ffff027224 */ /* 0x000fe400078e000d */
        /* <DEDUP_REMOVED lines=12> */
.L_x_564:
[----:B------:R-:W-:Y:S01]  /*22e50*/  ULDC UR5, c[0x0][0x648] ;  /* 0x0001920000057ab9 */ /* 0x000fe20000000800 */
[----:B------:R-:W-:Y:S02]  /*22e60*/  LOP3.LUT R12, R12, UR17, RZ, 0xc0, !PT ;  /* 0x000000110c0c7c12 */ /* 0x000fe4000f8ec0ff */
[----:B------:R-:W-:Y:S01]  /*22e70*/  SHF.R.U64 R3, R2, UR5, R3 ;  /* 0x0000000502037c19 */ /* 0x000fe20008001203 */
[----:B------:R-:W-:-:S04]  /*22e80*/  ULDC UR5, c[0x0][0x638] ;  /* 0x00018e0000057ab9 */ /* 0x000fc80000000800 */
[----:B------:R-:W-:Y:S02]  /*22e90*/  IMAD.MOV R2, RZ, RZ, -R3 ;  /* 0x000000ffff027224 */ /* 0x000fe400078e0a03 */
[----:B------:R-:W-:Y:S02]  /*22ea0*/  IMAD R5, R3, UR18, R12 ;  /* 0x0000001203057c24 */ /* 0x000fe4000f8e020c */
[----:B------:R-:W-:Y:S01]  /*22eb0*/  IMAD R13, R2, UR5, R13 ;  /* 0x00000005020d7c24 */ /* 0x000fe2000f8e020d */
[----:B------:R-:W-:Y:S01]  /*22ec0*/  ULDC UR5, c[0x0][0x610] ;  /* 0x0001840000057ab9 */ /* 0x000fe20000000800 */
[----:B------:R-:W-:Y:S01]  /*22ed0*/  LOP3.LUT R2, R11, UR4, RZ, 0xc0, !PT ;  /* 0x000000040b027c12 */ /* 0x000fe2000f8ec0ff */
[----:B------:R-:W-:Y:S01]  /*22ee0*/  IMAD R8, R5, UR5, R8 ;  /* 0x0000000505087c24 */ /* 0x000fe2000f8e0208 */
[----:B------:R-:W-:-:S03]  /*22ef0*/  ULDC UR5, c[0x0][0x600] ;  /* 0x0001800000057ab9 */ /* 0x000fc60000000800 */
[----:B------:R-:W-:Y:S02]  /*22f00*/  IMAD R13, R13, UR5, R2 ;  /* 0x000000050d0d7c24 */ /* 0x000fe4000f8e0202 */
[----:B------:R-:W-:-:S03]  /*22f10*/  IMAD.MOV.U32 R2, RZ, RZ, 0x1 ;  /* 0x00000001ff027424 */ /* 0x000fc600078e00ff */
[----:B------:R-:W-:Y:S02]  /*22f20*/  SEL R4, R13, R8, !P4 ;  /* 0x000000080d047207 */ /* 0x000fe40006000000 */
[----:B------:R-:W-:-:S07]  /*22f30*/  SEL R5, R8, R13, !P4 ;  /* 0x0000000d08057207 */ /* 0x000fce0006000000 */
.L_x_562:
[----:B------:R-:W-:Y:S05]  /*22f40*/  BSYNC B1 ;  /* 0x0000000000017941 */ /* 0x000fea0003800000 */
.L_x_561:
[----:B------:R-:W-:-:S13]  /*22f50*/  LOP3.LUT P1, RZ, R2, 0xff, RZ, 0xc0, !PT ;  /* 0x000000ff02ff7812 */ /* 0x000fda000782c0ff */
[----:B------:R-:W-:Y:S05]  /*22f60*/  @P1 BRA `(.L_x_565) ;  /* 0xfffffff400401947 */ /* 0x000fea000383ffff */
[----:B------:R-:W-:Y:S05]  /*22f70*/  BSYNC B0 ;  /* 0x0000000000007941 */ /* 0x000fea0003800000 */
.L_x_553:
[----:B------:R-:W-:-:S03]  /*22f80*/  UMOV UR5, 0xffffffff ;  /* 0xffffffff00057882 */ /* 0x000fc60000000000 */
[----:B------:R-:W-:Y:S05]  /*22f90*/  BRA.DIV UR5, `(.L_x_566) ;  /* 0x0000000605707947 */ /* 0x000fea000b800000 */
[----:B------:R-:W-:-:S13]  /*22fa0*/  ELECT P0, URZ, PT ;  /* 0x00000000003f782f */ /* 0x000fda0003800000 */
.L_x_582:
[----:B------:R-:W-:Y:S04]  /*22fb0*/  BSSY B0, `(.L_x_567) ;  /* 0x000003e000007945 */ /* 0x000fe80003800000 */
[----:B------:R-:W-:Y:S05]  /*22fc0*/  @!P0 BRA `(.L_x_568) ;  /* 0x0000000000f08947 */ /* 0x000fea0003800000 */
[----:B------:R-:W-:-:S04]  /*22fd0*/  ULOP3.LUT UR5, UR13, 0x2, URZ, 0xfc, !UPT ;  /* 0x000000020d057892 */ /* 0x000fc8000f8efc3f */
[----:B------:R-:W-:-:S06]  /*22fe0*/  UISETP.NE.AND UP0, UPT, UR5, 0x3, UPT ;  /* 0x000000030500788c */ /* 0x000fcc000bf05270 */
[----:B------:R-:W-:-:S13]  /*22ff0*/  PLOP3.LUT P0, PT, PT, PT, UP0, 0x80, 0x0 ;  /* 0x000000000000781c */ /* 0x000fda0003f0f008 */
[----:B------:R-:W-:Y:S05]  /*23000*/  @!P0 BRA `(.L_x_569) ;  /* 0x0000000000048947 */ /* 0x000fea0003800000 */
[----:B------:R-:W-:Y:S01]  /*23010*/  BPT.TRAP 0x1 ;  /* 0x000000040000795c */ /* 0x000fe20000300000 */
.L_x_569:
[----:B------:R-:W0:Y:S01]  /*23020*/  S2R R3, SR_CgaCtaId ;  /* 0x0000000000037919 */ /* 0x000e220000008800 */
[----:B------:R-:W-:Y:S02]  /*23030*/  MOV R0, 0x400 ;  /* 0x0000040000007802 */ /* 0x000fe40000000f00 */
[----:B------:R-:W-:Y:S02]  /*23040*/  SHF.L.U32 R2, R6, 0x1f, RZ ;  /* 0x0000001f06027819 */ /* 0x000fe400000006ff */
[----:B0-----:R-:W-:-:S05]  /*23050*/  LEA R0, R3, R0, 0x18 ;  /* 0x0000000003007211 */ /* 0x001fca00078ec0ff */
[----:B------:R-:W-:-:S04]  /*23060*/  VIADD R0, R0, 0x30 ;  /* 0x0000003000007836 */ /* 0x000fc80000000000 */
[----:B------:R-:W-:-:S04]  /*23070*/  IMAD R3, R7, 0x8, R0 ;  /* 0x0000000807037824 */ /* 0x000fc800078e0200 */
[----:B------:R-:W0:Y:S02]  /*23080*/  SYNCS.PHASECHK.TRANS64.TRYWAIT P0, [R3+URZ], R2 ;  /* 0x00000002030075a7 */ /* 0x000e24000800017f */
[----:B0-----:R-:W-:Y:S05]  /*23090*/  @!P0 BRA `(.L_x_570) ;  /* 0x0000000400548947 */ /* 0x001fea0003800000 */
.L_x_583:
[----:B------:R-:W-:-:S05]  /*230a0*/  VIADD R7, R7, 0x1 ;  /* 0x0000000107077836 */ /* 0x000fca0000000000 */
[----:B------:R-:W-:-:S04]  /*230b0*/  ISETP.NE.AND P0, PT, R7, 0x6, PT ;  /* 0x000000060700780c */ /* 0x000fc80003f05270 */
[----:B0-----:R-:W-:Y:S02]  /*230c0*/  SEL R3, RZ, 0x1, P0 ;  /* 0x00000001ff037807 */ /* 0x001fe40000000000 */
[----:B------:R-:W-:Y:S02]  /*230d0*/  SEL R7, R7, RZ, P0 ;  /* 0x000000ff07077207 */ /* 0x000fe40000000000 */
[----:B------:R-:W-:-:S03]  /*230e0*/  LOP3.LUT R6, R6, R3, RZ, 0x3c, !PT ;  /* 0x0000000306067212 */ /* 0x000fc600078e3cff */
[----:B------:R-:W-:Y:S01]  /*230f0*/  IMAD R3, R7, 0x8, R0 ;  /* 0x0000000807037824 */ /* 0x000fe200078e0200 */
[----:B------:R-:W-:-:S04]  /*23100*/  SHF.L.U32 R2, R6, 0x1f, RZ ;  /* 0x0000001f06027819 */ /* 0x000fc800000006ff */
[----:B------:R-:W0:Y:S02]  /*23110*/  SYNCS.PHASECHK.TRANS64.TRYWAIT P0, [R3+URZ], R2 ;  /* 0x00000002030075a7 */ /* 0x000e24000800017f */
[----:B0-----:R-:W-:Y:S05]  /*23120*/  @!P0 BRA `(.L_x_571) ;  /* 0x0000000400448947 */ /* 0x001fea0003800000 */
.L_x_584:
[----:B0-----:R-:W-:-:S05]  /*23130*/  VIADD R2, R7, 0x1 ;  /* 0x0000000107027836 */ /* 0x001fca0000000000 */
[----:B------:R-:W-:-:S04]  /*23140*/  ISETP.NE.AND P0, PT, R2, 0x6, PT ;  /* 0x000000060200780c */ /* 0x000fc80003f05270 */
[----:B------:R-:W-:Y:S02]  /*23150*/  SEL R3, RZ, 0x1, P0 ;  /* 0x00000001ff037807 */ /* 0x000fe40000000000 */
[----:B------:R-:W-:Y:S02]  /*23160*/  SEL R5, R2, RZ, P0 ;  /* 0x000000ff02057207 */ /* 0x000fe40000000000 */
[----:B------:R-:W-:-:S03]  /*23170*/  LOP3.LUT R6, R6, R3, RZ, 0x3c, !PT ;  /* 0x0000000306067212 */ /* 0x000fc600078e3cff */
[----:B------:R-:W-:Y:S01]  /*23180*/  IMAD R3, R5, 0x8, R0 ;  /* 0x0000000805037824 */ /* 0x000fe200078e0200 */
[----:B------:R-:W-:-:S04]  /*23190*/  SHF.L.U32 R2, R6, 0x1f, RZ ;  /* 0x0000001f06027819 */ /* 0x000fc800000006ff */
[----:B------:R-:W0:Y:S02]  /*231a0*/  SYNCS.PHASECHK.TRANS64.TRYWAIT P0, [R3+URZ], R2 ;  /* 0x00000002030075a7 */ /* 0x000e24000800017f */
[----:B0-----:R-:W-:Y:S05]  /*231b0*/  @!P0 BRA `(.L_x_572) ;  /* 0x0000000400348947 */ /* 0x001fea0003800000 */
.L_x_585:
        /* <DEDUP_REMOVED lines=9> */
.L_x_586:
        /* <DEDUP_REMOVED lines=9> */
.L_x_587:
[----:B0-----:R-:W-:-:S05]  /*232e0*/  VIADD R2, R5, 0x1 ;  /* 0x0000000105027836 */ /* 0x001fca0000000000 */
[----:B------:R-:W-:-:S04]  /*232f0*/  ISETP.NE.AND P0, PT, R2, 0x6, PT ;  /* 0x000000060200780c */ /* 0x000fc80003f05270 */
[----:B------:R-:W-:Y:S02]  /*23300*/  SEL R4, RZ, 0x1, P0 ;  /* 0x00000001ff047807 */ /* 0x000fe40000000000 */
[----:B------:R-:W-:Y:S02]  /*23310*/  SEL R3, R2, RZ, P0 ;  /* 0x000000ff02037207 */ /* 0x000fe40000000000 */
[----:B------:R-:W-:-:S03]  /*23320*/  LOP3.LUT R4, R7, R4, RZ, 0x3c, !PT ;  /* 0x0000000407047212 */ /* 0x000fc600078e3cff */
[----:B------:R-:W-:Y:S01]  /*23330*/  IMAD R3, R3, 0x8, R0 ;  /* 0x0000000803037824 */ /* 0x000fe200078e0200 */
[----:B------:R-:W-:-:S07]  /*23340*/  SHF.L.U32 R0, R4, 0x1f, RZ ;  /* 0x0000001f04007819 */ /* 0x000fce00000006ff */
.L_x_575:
[----:B0-----:R0:W1:Y:S02]  /*23350*/  SYNCS.PHASECHK.TRANS64.TRYWAIT P0, [R3+URZ], R0 ;  /* 0x00000000030075a7 */ /* 0x001064000800017f */
[----:B-1----:R-:W-:Y:S05]  /*23360*/  @!P0 NANOSLEEP.SYNCS 0x989680 ;  /* 0x009896800000895d */ /* 0x002fea0003900000 */
[----:B------:R-:W1:Y:S02]  /*23370*/  @!P0 SYNCS.PHASECHK.TRANS64 P0, [R3+URZ], R0 ;  /* 0x00000000030085a7 */ /* 0x000e64000800007f */
[----:B-1----:R-:W-:Y:S05]  /*23380*/  @!P0 BRA `(.L_x_575) ;  /* 0xfffffffc00f08947 */ /* 0x002fea000383ffff */
.L_x_568:
[----:B------:R-:W-:Y:S05]  /*23390*/  BSYNC B0 ;  /* 0x0000000000007941 */ /* 0x000fea0003800000 */
.L_x_567:
[----:B------:R-:W-:Y:S05]  /*233a0*/  EXIT ;  /* 0x000000000000794d */ /* 0x000fea0003800000 */
.L_x_17:
[----:B-1----:R-:W-:-:S04]  /*233b0*/  IMAD.U32 R3, RZ, RZ, UR7 ;  /* 0x00000007ff037e24 */ /* 0x002fc8000f8e00ff */
[----:B------:R1:W4:Y:S03]  /*233c0*/  SYNCS.PHASECHK.TRANS64.TRYWAIT P0, [R3+URZ], R0 ;  /* 0x00000000030075a7 */ /* 0x000326000800017f */
[----:B----4-:R-:W-:Y:S05]  /*233d0*/  @!P0 NANOSLEEP.SYNCS 0x989680 ;  /* 0x009896800000895d */ /* 0x010fea0003900000 */
[----:B------:R-:W4:Y:S02]  /*233e0*/  @!P0 SYNCS.PHASECHK.TRANS64 P0, [R3+URZ], R0 ;  /* 0x00000000030085a7 */ /* 0x000f24000800007f */
[----:B----4-:R-:W-:Y:S05]  /*233f0*/  @!P0 BRA `(.L_x_17) ;  /* 0xfffffffc00ec8947 */ /* 0x010fea000383ffff */
[----:B------:R-:W-:Y:S05]  /*23400*/  BRA `(.L_x_16) ;  /* 0xfffffdf400dc7947 */ /* 0x000fea000383ffff */
.L_x_23:
[----:B-----5:R4:W-:Y:S02]  /*23410*/  STL [R1+0x470], R0 ;  /* 0x0004700001007387 */ /* 0x0209e40000100800 */
[----:B----4-:R-:W-:-:S04]  /*23420*/  IMAD.U32 R0, RZ, RZ, UR15 ;  /* 0x0000000fff007e24 */ /* 0x010fc8000f8e00ff */
[----:B------:R4:W0:Y:S03]  /*23430*/  SYNCS.PHASECHK.TRANS64.TRYWAIT P0, [R0+URZ], R3 ;  /* 0x00000003000075a7 */ /* 0x000826000800017f */
[----:B0-----:R-:W-:Y:S05]  /*23440*/  @!P0 NANOSLEEP.SYNCS 0x989680 ;  /* 0x009896800000895d */ /* 0x001fea0003900000 */
[----:B------:R4:W0:Y:S02]  /*23450*/  @!P0 SYNCS.PHASECHK.TRANS64 P0, [R0+URZ], R3 ;  /* 0x00000003000085a7 */ /* 0x000824000800007f */
[----:B----4-:R4:W5:Y:S02]  /*23460*/  LDL.LU R0, [R1+0x470] ;  /* 0x0004700001007983 */ /* 0x0109640000300800 */
[----:B0---4-:R-:W-:Y:S05]  /*23470*/  @!P0 BRA `(.L_x_23) ;  /* 0xfffffffc00e48947 */ /* 0x011fea000383ffff */
[----:B------:R-:W-:Y:S05]  /*23480*/  BRA `(.L_x_22) ;  /* 0xfffffe2c00bc7947 */ /* 0x000fea000383ffff */
.L_x_554:
[----:B------:R-:W-:Y:S01]  /*23490*/  BSSY B1, `(.L_x_576) ;  /* 0x0000006000017945 */ /* 0x000fe20003800000 */
[----:B------:R-:W-:-:S07]  /*234a0*/  IMAD.MOV.U32 R2, RZ, RZ, -0x1 ;  /* 0xffffffffff027424 */ /* 0x000fce00078e00ff */
[----:B------:R-:W-:Y:S05]  /*234b0*/  WARPSYNC.COLLECTIVE R2, `(.L_x_577) ;  /* 0x00000000020c7348 */ /* 0x000fea0003c00000 */
[----:B------:R-:W-:Y:S02]  /*234c0*/  ELECT P1, UR62, PT ;  /* 0x00000000003e782f */ /* 0x000fe40003820000 */
[----:B------:R-:W-:Y:S01]  /*234d0*/  MOV R2, UR62 ;  /* 0x0000003e00027c02 */ /* 0x000fe20008000f00 */
[----:B------:R-:W-:Y:S10]  /*234e0*/  ENDCOLLECTIVE ;  /* 0x000000000000791b */ /* 0x000ff40003800000 */
.L_x_577:
[----:B------:R-:W-:Y:S05]  /*234f0*/  BSYNC B1 ;  /* 0x0000000000017941 */ /* 0x000fea0003800000 */
.L_x_576:
[----:B------:R-:W-:Y:S05]  /*23500*/  BRA `(.L_x_578) ;  /* 0xffffffec00e47947 */ /* 0x000fea000383ffff */
.L_x_557:
[----:B-1----:R1:W2:Y:S02]  /*23510*/  SYNCS.PHASECHK.TRANS64.TRYWAIT P1, [R16+URZ+0x30], R11 ;  /* 0x0000300b100075a7 */ /* 0x0022a4000802017f */
[----:B--2---:R-:W-:Y:S05]  /*23520*/  @!P1 NANOSLEEP.SYNCS 0x989680 ;  /* 0x009896800000995d */ /* 0x004fea0003900000 */
[----:B------:R-:W2:Y:S02]  /*23530*/  @!P1 SYNCS.PHASECHK.TRANS64 P1, [R16+URZ+0x30], R11 ;  /* 0x0000300b100095a7 */ /* 0x000ea4000802007f */
[----:B--2---:R-:W-:Y:S05]  /*23540*/  @!P1 BRA `(.L_x_557) ;  /* 0xfffffffc00f09947 */ /* 0x004fea000383ffff */
[----:B------:R-:W-:Y:S05]  /*23550*/  BRA `(.L_x_579) ;  /* 0xfffffff000187947 */ /* 0x000fea000383ffff */
.L_x_566:
[----:B------:R-:W-:Y:S01]  /*23560*/  BSSY B0, `(.L_x_580) ;  /* 0x0000006000007945 */ /* 0x000fe20003800000 */
[----:B------:R-:W-:-:S07]  /*23570*/  IMAD.MOV.U32 R2, RZ, RZ, -0x1 ;  /* 0xffffffffff027424 */ /* 0x000fce00078e00ff */
[----:B------:R-:W-:Y:S05]  /*23580*/  WARPSYNC.COLLECTIVE R2, `(.L_x_581) ;  /* 0x00000000020c7348 */ /* 0x000fea0003c00000 */
[----:B------:R-:W-:Y:S02]  /*23590*/  ELECT P1, UR62, PT ;  /* 0x00000000003e782f */ /* 0x000fe40003820000 */
[----:B------:R-:W-:Y:S01]  /*235a0*/  MOV R2, UR62 ;  /* 0x0000003e00027c02 */ /* 0x000fe20008000f00 */
[----:B------:R-:W-:Y:S10]  /*235b0*/  ENDCOLLECTIVE ;  /* 0x000000000000791b */ /* 0x000ff40003800000 */
.L_x_581:
[----:B------:R-:W-:Y:S05]  /*235c0*/  BSYNC B0 ;  /* 0x0000000000007941 */ /* 0x000fea0003800000 */
.L_x_580:
[----:B------:R-:W-:Y:S01]  /*235d0*/  PLOP3.LUT P0, PT, P1, PT, PT, 0x80, 0x0 ;  /* 0x000000000000781c */ /* 0x000fe20000f0f070 */
[----:B------:R-:W-:-:S12]  /*235e0*/  BRA `(.L_x_582) ;  /* 0xfffffff800707947 */ /* 0x000fd8000383ffff */
.L_x_570:
[----:B0-----:R0:W1:Y:S02]  /*235f0*/  SYNCS.PHASECHK.TRANS64.TRYWAIT P0, [R3+URZ], R2 ;  /* 0x00000002030075a7 */ /* 0x001064000800017f */
[----:B-1----:R-:W-:Y:S05]  /*23600*/  @!P0 NANOSLEEP.SYNCS 0x989680 ;  /* 0x009896800000895d */ /* 0x002fea0003900000 */
[----:B------:R-:W1:Y:S02]  /*23610*/  @!P0 SYNCS.PHASECHK.TRANS64 P0, [R3+URZ], R2 ;  /* 0x00000002030085a7 */ /* 0x000e64000800007f */
[----:B-1----:R-:W-:Y:S05]  /*23620*/  @!P0 BRA `(.L_x_570) ;  /* 0xfffffffc00f08947 */ /* 0x002fea000383ffff */
[----:B------:R-:W-:Y:S05]  /*23630*/  BRA `(.L_x_583) ;  /* 0xfffffff800987947 */ /* 0x000fea000383ffff */
.L_x_571:
[----:B0-----:R0:W1:Y:S02]  /*23640*/  SYNCS.PHASECHK.TRANS64.TRYWAIT P0, [R3+URZ], R2 ;  /* 0x00000002030075a7 */ /* 0x001064000800017f */
[----:B-1----:R-:W-:Y:S05]  /*23650*/  @!P0 NANOSLEEP.SYNCS 0x989680 ;  /* 0x009896800000895d */ /* 0x002fea0003900000 */
[----:B------:R-:W1:Y:S02]  /*23660*/  @!P0 SYNCS.PHASECHK.TRANS64 P0, [R3+URZ], R2 ;  /* 0x00000002030085a7 */ /* 0x000e64000800007f */
[----:B-1----:R-:W-:Y:S05]  /*23670*/  @!P0 BRA `(.L_x_571) ;  /* 0xfffffffc00f08947 */ /* 0x002fea000383ffff */
[----:B------:R-:W-:Y:S05]  /*23680*/  BRA `(.L_x_584) ;  /* 0xfffffff800a87947 */ /* 0x000fea000383ffff */
.L_x_572:
[----:B0-----:R0:W1:Y:S02]  /*23690*/  SYNCS.PHASECHK.TRANS64.TRYWAIT P0, [R3+URZ], R2 ;  /* 0x00000002030075a7 */ /* 0x001064000800017f */
[----:B-1----:R-:W-:Y:S05]  /*236a0*/  @!P0 NANOSLEEP.SYNCS 0x989680 ;  /* 0x009896800000895d */ /* 0x002fea0003900000 */
[----:B------:R-:W1:Y:S02]  /*236b0*/  @!P0 SYNCS.PHASECHK.TRANS64 P0, [R3+URZ], R2 ;  /* 0x00000002030085a7 */ /* 0x000e64000800007f */
[----:B-1----:R-:W-:Y:S05]  /*236c0*/  @!P0 BRA `(.L_x_572) ;  /* 0xfffffffc00f08947 */ /* 0x002fea000383ffff */
[----:B------:R-:W-:Y:S05]  /*236d0*/  BRA `(.L_x_585) ;  /* 0xfffffff800b87947 */ /* 0x000fea000383ffff */
.L_x_573:
[----:B0-----:R0:W1:Y:S02]  /*236e0*/  SYNCS.PHASECHK.TRANS64.TRYWAIT P0, [R3+URZ], R2 ;  /* 0x00000002030075a7 */ /* 0x001064000800017f */
[----:B-1----:R-:W-:Y:S05]  /*236f0*/  @!P0 NANOSLEEP.SYNCS 0x989680 ;  /* 0x009896800000895d */ /* 0x002fea0003900000 */
[----:B------:R-:W1:Y:S02]  /*23700*/  @!P0 SYNCS.PHASECHK.TRANS64 P0, [R3+URZ], R2 ;  /* 0x00000002030085a7 */ /* 0x000e64000800007f */
[----:B-1----:R-:W-:Y:S05]  /*23710*/  @!P0 BRA `(.L_x_573) ;  /* 0xfffffffc00f08947 */ /* 0x002fea000383ffff */
[----:B------:R-:W-:Y:S05]  /*23720*/  BRA `(.L_x_586) ;  /* 0xfffffff800c87947 */ /* 0x000fea000383ffff */
.L_x_574:
[----:B0-----:R0:W1:Y:S02]  /*23730*/  SYNCS.PHASECHK.TRANS64.TRYWAIT P0, [R3+URZ], R2 ;  /* 0x00000002030075a7 */ /* 0x001064000800017f */
[----:B-1----:R-:W-:Y:S05]  /*23740*/  @!P0 NANOSLEEP.SYNCS 0x989680 ;  /* 0x009896800000895d */ /* 0x002fea0003900000 */
[----:B------:R-:W1:Y:S02]  /*23750*/  @!P0 SYNCS.PHASECHK.TRANS64 P0, [R3+URZ], R2 ;  /* 0x00000002030085a7 */ /* 0x000e64000800007f */
[----:B-1----:R-:W-:Y:S05]  /*23760*/  @!P0 BRA `(.L_x_574) ;  /* 0xfffffffc00f08947 */ /* 0x002fea000383ffff */
[----:B------:R-:W-:Y:S05]  /*23770*/  BRA `(.L_x_587) ;  /* 0xfffffff800d87947 */ /* 0x000fea000383ffff */
.L_x_588:
[----:B------:R-:W-:-:S00]  /*23780*/  BRA `(.L_x_588) ;  /* 0xfffffffc00fc7947 */ /* 0x000fc0000383ffff */
[----:B------:R-:W-:-:S00]  /*23790*/  NOP ;  /* 0x0000000000007918 */ /* 0x000fc00000000000 */
        /* <DEDUP_REMOVED lines=14> */
.L_x_589:


//--------------------- .nv.shared._ZN7cutlass13device_kernelINS_4gemm6kernel13GemmUniversalIN4cute5tupleIJiiiiEEENS1_10collective13CollectiveMmaINS1_37MainloopSm90TmaGmmaWarpSpecializedFP8ILi6ENS5_IJNS4_1CILi1EEESB_SB_EEENS1_35KernelTmaWarpSpecializedCooperativeEEENS5_IJNSA_ILi256EEESF_NSA_ILi32EEEEEENS_12float_e5m2_tENS5_IJlSB_lEEESI_SJ_NS4_8TiledMMAINS4_8MMA_AtomIJNS4_4SM904GMMA31MMA_64x256x32_F32E5M2E5M2_SS_TNILNSN_7ScaleInE1ELSP_1EEEEEENS4_6LayoutINS5_IJNSA_ILi2EEESB_SB_EEENS5_IJSB_NSA_ILi0EEESV_EEEEENS5_IJNS4_10UnderscoreESY_SY_EEEEENS4_13SM90_TMA_LOADENS4_14ComposedLayoutINS4_7SwizzleILi1ELi4ELi3EEENS4_18smem_ptr_flag_bitsILi8EEENSS_INS5_IJNSA_ILi8EEESG_EEENS5_IJSG_SB_EEEEEEEvNS4_8identityES11_S1B_vS1C_EENS_8epilogue10collective6detail29Sm90TmaWarpSpecializedAdapterINS1F_15DefaultEpilogueISI_SJ_SJ_NS1E_6thread17LinearCombinationISI_Li1EffLNS1J_9ScaleType4KindE0ELNS_15FloatRoundStyleE2ESI_EENS1_15EpilogueDefaultEEEEEvvEEEEvNT_6ParamsE --------------------------
	.section	.nv.shared._ZN7cutlass13device_kernelINS_4gemm6kernel13GemmUniversalIN4cute5tupleIJiiiiEEENS1_10collective13CollectiveMmaINS1_37MainloopSm90TmaGmmaWarpSpecializedFP8ILi6ENS5_IJNS4_1CILi1EEESB_SB_EEENS1_35KernelTmaWarpSpecializedCooperativeEEENS5_IJNSA_ILi256EEESF_NSA_ILi32EEEEEENS_12float_e5m2_tENS5_IJlSB_lEEESI_SJ_NS4_8TiledMMAINS4_8MMA_AtomIJNS4_4SM904GMMA31MMA_64x256x32_F32E5M2E5M2_SS_TNILNSN_7ScaleInE1ELSP_1EEEEEENS4_6LayoutINS5_IJNSA_ILi2EEESB_SB_EEENS5_IJSB_NSA_ILi0EEESV_EEEEENS5_IJNS4_10UnderscoreESY_SY_EEEEENS4_13SM90_TMA_LOADENS4_14ComposedLayoutINS4_7SwizzleILi1ELi4ELi3EEENS4_18smem_ptr_flag_bitsILi8EEENSS_INS5_IJNSA_ILi8EEESG_EEENS5_IJSG_SB_EEEEEEEvNS4_8identityES11_S1B_vS1C_EENS_8epilogue10collective6detail29Sm90TmaWarpSpecializedAdapterINS1F_15DefaultEpilogueISI_SJ_SJ_NS1E_6thread17LinearCombinationISI_Li1EffLNS1J_9ScaleType4KindE0ELNS_15FloatRoundStyleE2ESI_EENS1_15EpilogueDefaultEEEEEvvEEEEvNT_6ParamsE,"aw",@nobits
	.sectionflags	@""
	.align	16
	.zero		1024


//--------------------- .nv.shared.reserved.0     --------------------------
	.section	.nv.shared.reserved.0,"aw",@nobits
	.weak		__nv_reservedSMEM_offset_0_alias
	.size		__nv_reservedSMEM_offset_0_alias, 0, 0
	.other		__nv_reservedSMEM_offset_0_alias,@"STO_CUDA_RESERVED_SHARED STV_DEFAULT"
__nv_reservedSMEM_offset_0_alias:
	.zero		0


//--------------------- .nv.global                --------------------------
	.section	.nv.global,"aw",@nobits
.nv.global:
	.type		_ZN40_INTERNAL_4002119b_4_k_cu_b8e05b9f_283994cute1_E,@object
	.size		_ZN40_INTERNAL_4002119b_4_k_cu_b8e05b9f_283994cute1_E,(_ZN40_INTERNAL_4002119b_4_k_cu_b8e05b9f_283994cuda3std3__45__cpo6cbeginE - _ZN40_INTERNAL_4002119b_4_k_cu_b8e05b9f_283994cute1_E)
_ZN40_INTERNAL_4002119b_4_k_cu_b8e05b9f_283994cute1_E:
	.zero		1
	.type		_ZN40_INTERNAL_4002119b_4_k_cu_b8e05b9f_283994cuda3std3__45__cpo6cbeginE,@object
	.size		_ZN40_INTERNAL_4002119b_4_k_cu_b8e05b9f_283994cuda3std3__45__cpo6cbeginE,(_ZN40_INTERNAL_4002119b_4_k_cu_b8e05b9f_283994cuda3std3__48in_placeE - _ZN40_INTERNAL_4002119b_4_k_cu_b8e05b9f_283994cuda3std3__45__cpo6cbeginE)
_ZN40_INTERNAL_4002119b_4_k_cu_b8e05b9f_283994cuda3std3__45__cpo6cbeginE:
	.zero		1
	.type		_ZN40_INTERNAL_4002119b_4_k_cu_b8e05b9f_283994cuda3std3__48in_placeE,@object
	.size		_ZN40_INTERNAL_4002119b_4_k_cu_b8e05b9f_283994cuda3std3__48in_placeE,(_ZN40_INTERNAL_4002119b_4_k_cu_b8e05b9f_283994cuda3std6ranges3__45__cpo9iter_moveE - _ZN40_INTERNAL_4002119b_4_k_cu_b8e05b9f_283994cuda3std3__48in_placeE)
_ZN40_INTERNAL_4002119b_4_k_cu_b8e05b9f_283994cuda3std3__48in_placeE:
	.zero		1
	.type		_ZN40_INTERNAL_4002119b_4_k_cu_b8e05b9f_283994cuda3std6ranges3__45__cpo9iter_moveE,@object
	.size		_ZN40_INTERNAL_4002119b_4_k_cu_b8e05b9f_283994cuda3std6ranges3__45__cpo9iter_moveE,(_ZN40_INTERNAL_4002119b_4_k_cu_b8e05b9f_283994cuda3std3__45__cpo5beginE - _ZN40_INTERNAL_4002119b_4_k_cu_b8e05b9f_283994cuda3std6ranges3__45__cpo9iter_moveE)
_ZN40_INTERNAL_4002119b_4_k_cu_b8e05b9f_283994cuda3std6ranges3__45__cpo9iter_moveE:
	.zero		1
	.type		_ZN40_INTERNAL_4002119b_4_k_cu_b8e05b9f_283994cuda3std3__45__cpo5beginE,@object
	.size		_ZN40_INTERNAL_4002119b_4_k_cu_b8e05b9f_283994cuda3std3__45__cpo5beginE,(_ZN40_INTERNAL_4002119b_4_k_cu_b8e05b9f_283994cuda3std3__442_GLOBAL__N__4002119b_4_k_cu_b8e05b9f_283996ignoreE - _ZN40_INTERNAL_4002119b_4_k_cu_b8e05b9f_283994cuda3std3__45__cpo5beginE)
_ZN40_INTERNAL_4002119b_4_k_cu_b8e05b9f_283994cuda3std3__45__cpo5beginE:
	.zero		1
	.type		_ZN40_INTERNAL_4002119b_4_k_cu_b8e05b9f_283994cuda3std3__442_GLOBAL__N__4002119b_4_k_cu_b8e05b9f_283996ignoreE,@object
	.size		_ZN40_INTERNAL_4002119b_4_k_cu_b8e05b9f_283994cuda3std3__442_GLOBAL__N__4002119b_4_k_cu_b8e05b9f_283996ignoreE,(_ZN40_INTERNAL_4002119b_4_k_cu_b8e05b9f_283994cute7productE - _ZN40_INTERNAL_4002119b_4_k_cu_b8e05b9f_283994cuda3std3__442_GLOBAL__N__4002119b_4_k_cu_b8e05b9f_283996ignoreE)
_ZN40_INTERNAL_4002119b_4_k_cu_b8e05b9f_283994cuda3std3__442_GLOBAL__N__4002119b_4_k_cu_b8e05b9f_283996ignoreE:
	.zero		1
	.type		_ZN40_INTERNAL_4002119b_4_k_cu_b8e05b9f_283994cute7productE,@object
	.size		_ZN40_INTERNAL_4002119b_4_k_cu_b8e05b9f_283994cute7productE,(_ZN40_INTERNAL_4002119b_4_k_cu_b8e05b9f_283994cuda3std3__45__cpo3endE - _ZN40_INTERNAL_4002119b_4_k_cu_b8e05b9f_283994cute7productE)
_ZN40_INTERNAL_4002119b_4_k_cu_b8e05b9f_283994cute7productE:
	.zero		1
	.type		_ZN40_INTERNAL_4002119b_4_k_cu_b8e05b9f_283994cuda3std3__45__cpo3endE,@object
	.size		_ZN40_INTERNAL_4002119b_4_k_cu_b8e05b9f_283994cuda3std3__45__cpo3endE,(_ZN40_INTERNAL_4002119b_4_k_cu_b8e05b9f_283994cuda3std3__419piecewise_constructE - _ZN40_INTERNAL_4002119b_4_k_cu_b8e05b9f_283994cuda3std3__45__cpo3endE)
_ZN40_INTERNAL_4002119b_4_k_cu_b8e05b9f_283994cuda3std3__45__cpo3endE:
	.zero		1
	.type		_ZN40_INTERNAL_4002119b_4_k_cu_b8e05b9f_283994cuda3std3__419piecewise_constructE,@object
	.size		_ZN40_INTERNAL_4002119b_4_k_cu_b8e05b9f_283994cuda3std3__419piecewise_constructE,(_ZN40_INTERNAL_4002119b_4_k_cu_b8e05b9f_283994cuda3std3__45__cpo4cendE - _ZN40_INTERNAL_4002119b_4_k_cu_b8e05b9f_283994cuda3std3__419piecewise_constructE)
_ZN40_INTERNAL_4002119b_4_k_cu_b8e05b9f_283994cuda3std3__419piecewise_constructE:
	.zero		1
	.type		_ZN40_INTERNAL_4002119b_4_k_cu_b8e05b9f_283994cuda3std3__45__cpo4cendE,@object
	.size		_ZN40_INTERNAL_4002119b_4_k_cu_b8e05b9f_283994cuda3std3__45__cpo4cendE,(_ZN40_INTERNAL_4002119b_4_k_cu_b8e05b9f_283994cuda3std6ranges3__45__cpo4swapE - _ZN40_INTERNAL_4002119b_4_k_cu_b8e05b9f_283994cuda3std3__45__cpo4cendE)
_ZN40_INTERNAL_4002119b_4_k_cu_b8e05b9f_283994cuda3std3__45__cpo4cendE:
	.zero		1
	.type		_ZN40_INTERNAL_4002119b_4_k_cu_b8e05b9f_283994cuda3std6ranges3__45__cpo4swapE,@object
	.size		_ZN40_INTERNAL_4002119b_4_k_cu_b8e05b9f_283994cuda3std6ranges3__45__cpo4swapE,(.L_7 - _ZN40_INTERNAL_4002119b_4_k_cu_b8e05b9f_283994cuda3std6ranges3__45__cpo4swapE)
_ZN40_INTERNAL_4002119b_4_k_cu_b8e05b9f_283994cuda3std6ranges3__45__cpo4swapE:
	.zero		1
.L_7:


//--------------------- .nv.constant0._ZN7cutlass13device_kernelINS_4gemm6kernel13GemmUniversalIN4cute5tupleIJiiiiEEENS1_10collective13CollectiveMmaINS1_37MainloopSm90TmaGmmaWarpSpecializedFP8ILi6ENS5_IJNS4_1CILi1EEESB_SB_EEENS1_35KernelTmaWarpSpecializedCooperativeEEENS5_IJNSA_ILi256EEESF_NSA_ILi32EEEEEENS_12float_e5m2_tENS5_IJlSB_lEEESI_SJ_NS4_8TiledMMAINS4_8MMA_AtomIJNS4_4SM904GMMA31MMA_64x256x32_F32E5M2E5M2_SS_TNILNSN_7ScaleInE1ELSP_1EEEEEENS4_6LayoutINS5_IJNSA_ILi2EEESB_SB_EEENS5_IJSB_NSA_ILi0EEESV_EEEEENS5_IJNS4_10UnderscoreESY_SY_EEEEENS4_13SM90_TMA_LOADENS4_14ComposedLayoutINS4_7SwizzleILi1ELi4ELi3EEENS4_18smem_ptr_flag_bitsILi8EEENSS_INS5_IJNSA_ILi8EEESG_EEENS5_IJSG_SB_EEEEEEEvNS4_8identityES11_S1B_vS1C_EENS_8epilogue10collective6detail29Sm90TmaWarpSpecializedAdapterINS1F_15DefaultEpilogueISI_SJ_SJ_NS1E_6thread17LinearCombinationISI_Li1EffLNS1J_9ScaleType4KindE0ELNS_15FloatRoundStyleE2ESI_EENS1_15EpilogueDefaultEEEEEvvEEEEvNT_6ParamsE --------------------------
	.section	.nv.constant0._ZN7cutlass13device_kernelINS_4gemm6kernel13GemmUniversalIN4cute5tupleIJiiiiEEENS1_10collective13CollectiveMmaINS1_37MainloopSm90TmaGmmaWarpSpecializedFP8ILi6ENS5_IJNS4_1CILi1EEESB_SB_EEENS1_35KernelTmaWarpSpecializedCooperativeEEENS5_IJNSA_ILi256EEESF_NSA_ILi32EEEEEENS_12float_e5m2_tENS5_IJlSB_lEEESI_SJ_NS4_8TiledMMAINS4_8MMA_AtomIJNS4_4SM904GMMA31MMA_64x256x32_F32E5M2E5M2_SS_TNILNSN_7ScaleInE1ELSP_1EEEEEENS4_6LayoutINS5_IJNSA_ILi2EEESB_SB_EEENS5_IJSB_NSA_ILi0EEESV_EEEEENS5_IJNS4_10UnderscoreESY_SY_EEEEENS4_13SM90_TMA_LOADENS4_14ComposedLayoutINS4_7SwizzleILi1ELi4ELi3EEENS4_18smem_ptr_flag_bitsILi8EEENSS_INS5_IJNSA_ILi8EEESG_EEENS5_IJSG_SB_EEEEEEEvNS4_8identityES11_S1B_vS1C_EENS_8epilogue10collective6detail29Sm90TmaWarpSpecializedAdapterINS1F_15DefaultEpilogueISI_SJ_SJ_NS1E_6thread17LinearCombinationISI_Li1EffLNS1J_9ScaleType4KindE0ELNS_15FloatRoundStyleE2ESI_EENS1_15EpilogueDefaultEEEEEvvEEEEvNT_6ParamsE,"a",@progbits
	.sectionflags	@""
	.align	4
.nv.constant0._ZN7cutlass13device_kernelINS_4gemm6kernel13GemmUniversalIN4cute5tupleIJiiiiEEENS1_10collective13CollectiveMmaINS1_37MainloopSm90TmaGmmaWarpSpecializedFP8ILi6ENS5_IJNS4_1CILi1EEESB_SB_EEENS1_35KernelTmaWarpSpecializedCooperativeEEENS5_IJNSA_ILi256EEESF_NSA_ILi32EEEEEENS_12float_e5m2_tENS5_IJlSB_lEEESI_SJ_NS4_8TiledMMAINS4_8MMA_AtomIJNS4_4SM904GMMA31MMA_64x256x32_F32E5M2E5M2_SS_TNILNSN_7ScaleInE1ELSP_1EEEEEENS4_6LayoutINS5_IJNSA_ILi2EEESB_SB_EEENS5_IJSB_NSA_ILi0EEESV_EEEEENS5_IJNS4_10UnderscoreESY_SY_EEEEENS4_13SM90_TMA_LOADENS4_14ComposedLayoutINS4_7SwizzleILi1ELi4ELi3EEENS4_18smem_ptr_flag_bitsILi8EEENSS_INS5_IJNSA_ILi8EEESG_EEENS5_IJSG_SB_EEEEEEEvNS4_8identityES11_S1B_vS1C_EENS_8epilogue10collective6detail29Sm90TmaWarpSpecializedAdapterINS1F_15DefaultEpilogueISI_SJ_SJ_NS1E_6thread17LinearCombinationISI_Li1EffLNS1J_9ScaleType4KindE0ELNS_15FloatRoundStyleE2ESI_EENS1_15EpilogueDefaultEEEEEvvEEEEvNT_6ParamsE:
	.zero		1664


//--------------------- SYMBOLS --------------------------

	.type		.nv.reservedSmem.offset0,@object
	.size		.nv.reservedSmem.offset0,0x4
